//
// Generated by NVIDIA NVVM Compiler
//
// Compiler Build ID: CL-36424714
// Cuda compilation tools, release 13.0, V13.0.88
// Based on NVVM 20.0.0
//

.version 9.0
.target sm_100
.address_size 64

	// .globl	sin_kernel
.global .align 4 .b8 __cudart_i2opi_f[24] = {65, 144, 67, 60, 153, 149, 98, 219, 192, 221, 52, 245, 209, 87, 39, 252, 41, 21, 68, 78, 110, 131, 249, 162};

.visible .entry sin_kernel(
	.param .u64 .ptr .align 1 sin_kernel_param_0,
	.param .u64 .ptr .align 1 sin_kernel_param_1,
	.param .u32 sin_kernel_param_2
)
{
	.local .align 4 .b8 	__local_depot0[28];
	.reg .b64 	%SP;
	.reg .b64 	%SPL;
	.reg .pred 	%p<10>;
	.reg .b32 	%r<45>;
	.reg .b32 	%f<28>;
	.reg .b64 	%rd<29>;
	.reg .b64 	%fd<3>;

	mov.u64 	%SPL, __local_depot0;
	ld.param.u64 	%rd9, [sin_kernel_param_0];
	ld.param.u64 	%rd10, [sin_kernel_param_1];
	ld.param.u32 	%r16, [sin_kernel_param_2];
	add.u64 	%rd1, %SPL, 0;
	mov.u32 	%r17, %ctaid.x;
	mov.u32 	%r18, %ntid.x;
	mov.u32 	%r19, %tid.x;
	mad.lo.s32 	%r1, %r17, %r18, %r19;
	setp.ge.s32 	%p1, %r1, %r16;
	@%p1 bra 	$L__BB0_10;
	cvta.to.global.u64 	%rd12, %rd10;
	mul.wide.s32 	%rd13, %r1, 4;
	add.s64 	%rd14, %rd12, %rd13;
	ld.global.f32 	%f1, [%rd14];
	mul.f32 	%f7, %f1, 0f3F22F983;
	cvt.rni.s32.f32 	%r44, %f7;
	cvt.rn.f32.s32 	%f8, %r44;
	fma.rn.f32 	%f9, %f8, 0fBFC90FDA, %f1;
	fma.rn.f32 	%f10, %f8, 0fB3A22168, %f9;
	fma.rn.f32 	%f27, %f8, 0fA7C234C5, %f10;
	abs.f32 	%f3, %f1;
	setp.ltu.f32 	%p2, %f3, 0f47CE4780;
	@%p2 bra 	$L__BB0_9;
	setp.neu.f32 	%p3, %f3, 0f7F800000;
	@%p3 bra 	$L__BB0_4;
	mov.f32 	%f13, 0f00000000;
	mul.rn.f32 	%f27, %f1, %f13;
	mov.b32 	%r44, 0;
	bra.uni 	$L__BB0_9;
$L__BB0_4:
	mov.b32 	%r3, %f1;
	shl.b32 	%r21, %r3, 8;
	or.b32  	%r4, %r21, -2147483648;
	mov.b64 	%rd28, 0;
	mov.b32 	%r41, 0;
	mov.u64 	%rd26, __cudart_i2opi_f;
	mov.u64 	%rd27, %rd1;
$L__BB0_5:
	.pragma "nounroll";
	ld.global.nc.u32 	%r22, [%rd26];
	mad.wide.u32 	%rd17, %r22, %r4, %rd28;
	shr.u64 	%rd28, %rd17, 32;
	st.local.u32 	[%rd27], %rd17;
	add.s32 	%r41, %r41, 1;
	add.s64 	%rd27, %rd27, 4;
	add.s64 	%rd26, %rd26, 4;
	setp.ne.s32 	%p4, %r41, 6;
	@%p4 bra 	$L__BB0_5;
	shr.u32 	%r23, %r3, 23;
	st.local.u32 	[%rd1+24], %rd28;
	and.b32  	%r7, %r23, 31;
	and.b32  	%r24, %r23, 224;
	add.s32 	%r25, %r24, -128;
	shr.u32 	%r26, %r25, 5;
	mul.wide.u32 	%rd18, %r26, 4;
	sub.s64 	%rd8, %rd1, %rd18;
	ld.local.u32 	%r42, [%rd8+24];
	ld.local.u32 	%r43, [%rd8+20];
	setp.eq.s32 	%p5, %r7, 0;
	@%p5 bra 	$L__BB0_8;
	shf.l.wrap.b32 	%r42, %r43, %r42, %r7;
	ld.local.u32 	%r27, [%rd8+16];
	shf.l.wrap.b32 	%r43, %r27, %r43, %r7;
$L__BB0_8:
	shr.u32 	%r28, %r42, 30;
	shf.l.wrap.b32 	%r29, %r43, %r42, 2;
	shl.b32 	%r30, %r43, 2;
	shr.u32 	%r31, %r29, 31;
	add.s32 	%r32, %r31, %r28;
	neg.s32 	%r33, %r32;
	setp.lt.s32 	%p6, %r3, 0;
	selp.b32 	%r44, %r33, %r32, %p6;
	xor.b32  	%r34, %r29, %r3;
	shr.s32 	%r35, %r29, 31;
	xor.b32  	%r36, %r35, %r29;
	xor.b32  	%r37, %r35, %r30;
	cvt.u64.u32 	%rd19, %r36;
	shl.b64 	%rd20, %rd19, 32;
	cvt.u64.u32 	%rd21, %r37;
	or.b64  	%rd22, %rd20, %rd21;
	cvt.rn.f64.s64 	%fd1, %rd22;
	mul.f64 	%fd2, %fd1, 0d3BF921FB54442D19;
	cvt.rn.f32.f64 	%f11, %fd2;
	neg.f32 	%f12, %f11;
	setp.lt.s32 	%p7, %r34, 0;
	selp.f32 	%f27, %f12, %f11, %p7;
$L__BB0_9:
	mul.rn.f32 	%f14, %f27, %f27;
	and.b32  	%r39, %r44, 1;
	setp.eq.b32 	%p8, %r39, 1;
	selp.f32 	%f15, 0f3F800000, %f27, %p8;
	fma.rn.f32 	%f16, %f14, %f15, 0f00000000;
	fma.rn.f32 	%f17, %f14, 0f37CBAC00, 0fBAB607ED;
	selp.f32 	%f18, %f17, 0fB94D4153, %p8;
	selp.f32 	%f19, 0f3D2AAABB, 0f3C0885E4, %p8;
	fma.rn.f32 	%f20, %f18, %f14, %f19;
	selp.f32 	%f21, 0fBEFFFFFF, 0fBE2AAAA8, %p8;
	fma.rn.f32 	%f22, %f20, %f14, %f21;
	fma.rn.f32 	%f23, %f22, %f16, %f15;
	and.b32  	%r40, %r44, 2;
	setp.eq.s32 	%p9, %r40, 0;
	mov.f32 	%f24, 0f00000000;
	sub.f32 	%f25, %f24, %f23;
	selp.f32 	%f26, %f23, %f25, %p9;
	cvta.to.global.u64 	%rd23, %rd9;
	add.s64 	%rd25, %rd23, %rd13;
	st.global.f32 	[%rd25], %f26;
$L__BB0_10:
	ret;

}
	// .globl	coulomb_kernel
.visible .entry coulomb_kernel(
	.param .u64 .ptr .align 1 coulomb_kernel_param_0,
	.param .u64 .ptr .align 1 coulomb_kernel_param_1,
	.param .u64 .ptr .align 1 coulomb_kernel_param_2,
	.param .u64 .ptr .align 1 coulomb_kernel_param_3,
	.param .u64 .ptr .align 1 coulomb_kernel_param_4,
	.param .u64 .ptr .align 1 coulomb_kernel_param_5,
	.param .u64 .ptr .align 1 coulomb_kernel_param_6,
	.param .u64 .ptr .align 1 coulomb_kernel_param_7,
	.param .u32 coulomb_kernel_param_8,
	.param .u32 coulomb_kernel_param_9
)
{
	.reg .pred 	%p<5>;
	.reg .b32 	%r<9>;
	.reg .b64 	%rd<34>;
	.reg .b64 	%fd<16>;

	ld.param.u64 	%rd3, [coulomb_kernel_param_1];
	ld.param.u64 	%rd5, [coulomb_kernel_param_3];
	ld.param.u64 	%rd6, [coulomb_kernel_param_4];
	ld.param.u64 	%rd9, [coulomb_kernel_param_7];
	ld.param.u32 	%r4, [coulomb_kernel_param_8];
	ld.param.u32 	%r3, [coulomb_kernel_param_9];
	mov.u32 	%r5, %ctaid.x;
	mov.u32 	%r6, %ntid.x;
	mov.u32 	%r7, %tid.x;
	mad.lo.s32 	%r1, %r5, %r6, %r7;
	div.s32 	%r2, %r1, %r4;
	setp.ge.s32 	%p1, %r2, %r4;
	setp.lt.s32 	%p2, %r3, 0;
	or.pred  	%p3, %p2, %p1;
	@%p3 bra 	$L__BB1_4;
	ld.param.u64 	%rd33, [coulomb_kernel_param_6];
	ld.param.u64 	%rd32, [coulomb_kernel_param_5];
	ld.param.u64 	%rd31, [coulomb_kernel_param_2];
	ld.param.u64 	%rd30, [coulomb_kernel_param_0];
	cvta.to.global.u64 	%rd10, %rd30;
	cvta.to.global.u64 	%rd11, %rd3;
	cvta.to.global.u64 	%rd12, %rd6;
	cvta.to.global.u64 	%rd13, %rd31;
	cvta.to.global.u64 	%rd14, %rd32;
	cvta.to.global.u64 	%rd15, %rd5;
	cvta.to.global.u64 	%rd16, %rd33;
	mul.wide.s32 	%rd17, %r2, 8;
	add.s64 	%rd18, %rd11, %rd17;
	ld.global.f64 	%fd2, [%rd18];
	rem.s32 	%r8, %r1, %r3;
	mul.wide.s32 	%rd19, %r8, 8;
	add.s64 	%rd20, %rd12, %rd19;
	ld.global.f64 	%fd3, [%rd20];
	sub.f64 	%fd4, %fd2, %fd3;
	add.s64 	%rd21, %rd13, %rd17;
	ld.global.f64 	%fd5, [%rd21];
	add.s64 	%rd22, %rd14, %rd19;
	ld.global.f64 	%fd6, [%rd22];
	sub.f64 	%fd7, %fd5, %fd6;
	add.s64 	%rd23, %rd15, %rd17;
	ld.global.f64 	%fd8, [%rd23];
	add.s64 	%rd24, %rd16, %rd19;
	ld.global.f64 	%fd9, [%rd24];
	sub.f64 	%fd10, %fd8, %fd9;
	mul.f64 	%fd11, %fd7, %fd7;
	fma.rn.f64 	%fd12, %fd4, %fd4, %fd11;
	fma.rn.f64 	%fd13, %fd10, %fd10, %fd12;
	sqrt.rn.f64 	%fd1, %fd13;
	setp.geu.f64 	%p4, %fd1, 0d3D3C25C268497682;
	mul.wide.s32 	%rd25, %r1, 8;
	add.s64 	%rd1, %rd10, %rd25;
	@%p4 bra 	$L__BB1_3;
	mov.b64 	%rd26, 0;
	st.global.u64 	[%rd1], %rd26;
$L__BB1_3:
	cvta.to.global.u64 	%rd27, %rd9;
	add.s64 	%rd29, %rd27, %rd17;
	ld.global.f64 	%fd14, [%rd29];
	div.rn.f64 	%fd15, %fd14, %fd1;
	st.global.f64 	[%rd1], %fd15;
$L__BB1_4:
	ret;

}
	// .globl	sum_coulomb_results_kernel
.visible .entry sum_coulomb_results_kernel(
	.param .f64 sum_coulomb_results_kernel_param_0,
	.param .u64 .ptr .align 1 sum_coulomb_results_kernel_param_1,
	.param .u32 sum_coulomb_results_kernel_param_2
)
{


	ret;

}


// ===== COMPILED SASS (sm_100) =====

	.target	sm_100

	.elftype	@"ET_EXEC"


//--------------------- .note.nv.tkinfo           --------------------------
	.section	.note.nv.tkinfo,"",@"SHT_NOTE"
	.sectionflags	@"SHF_NOTE_NV_TKINFO"
	.tkinfo
        /*0018*/ 	.word	0x00000002
        /*0030*/ 	.string	""
        /*0030*/ 	.string	"ptxas"
        /*0030*/ 	.string	"Cuda compilation tools, release 13.0, V13.0.88"
        /*0030*/ 	.string	"Build cuda_13.0.r13.0/compiler.36424714_0"
        /*0030*/ 	.string	"-arch sm_100 -m 64 "



//--------------------- .note.nv.cuinfo           --------------------------
	.section	.note.nv.cuinfo,"",@"SHT_NOTE"
	.sectionflags	@"SHF_NOTE_NV_CUINFO"
        /*0018*/ 	.short	0x0002
        /*001a*/ 	.short	0x0064
        /*001c*/ 	.short	0x0082
	.zero		2


//--------------------- .nv.info                  --------------------------
	.section	.nv.info,"",@"SHT_CUDA_INFO"
	.align	4


	//----- nvinfo : EIATTR_REGCOUNT
	.align		4
        /*0000*/ 	.byte	0x04, 0x2f
        /*0002*/ 	.short	(.L_2 - .L_1)
	.align		4
.L_1:
        /*0004*/ 	.word	index@(sin_kernel)
        /*0008*/ 	.word	0x00000012


	//----- nvinfo : EIATTR_FRAME_SIZE
	.align		4
.L_2:
        /*000c*/ 	.byte	0x04, 0x11
        /*000e*/ 	.short	(.L_4 - .L_3)
	.align		4
.L_3:
        /*0010*/ 	.word	index@(sin_kernel)
        /*0014*/ 	.word	0x00000000


	//----- nvinfo : EIATTR_REGCOUNT
	.align		4
.L_4:
        /*0018*/ 	.byte	0x04, 0x2f
        /*001a*/ 	.short	(.L_6 - .L_5)
	.align		4
.L_5:
        /*001c*/ 	.word	index@(coulomb_kernel)
        /*0020*/ 	.word	0x0000001a


	//----- nvinfo : EIATTR_FRAME_SIZE
	.align		4
.L_6:
        /*0024*/ 	.byte	0x04, 0x11
        /*0026*/ 	.short	(.L_8 - .L_7)
	.align		4
.L_7:
        /*0028*/ 	.word	index@($__internal_1_$__cuda_sm20_dsqrt_rn_f64_mediumpath_v1)
        /*002c*/ 	.word	0x00000000


	//----- nvinfo : EIATTR_FRAME_SIZE
	.align		4
.L_8:
        /*0030*/ 	.byte	0x04, 0x11
        /*0032*/ 	.short	(.L_10 - .L_9)
	.align		4
.L_9:
        /*0034*/ 	.word	index@($__internal_0_$__cuda_sm20_div_rn_f64_full)
        /*0038*/ 	.word	0x00000000


	//----- nvinfo : EIATTR_FRAME_SIZE
	.align		4
.L_10:
        /*003c*/ 	.byte	0x04, 0x11
        /*003e*/ 	.short	(.L_12 - .L_11)
	.align		4
.L_11:
        /*0040*/ 	.word	index@(coulomb_kernel)
        /*0044*/ 	.word	0x00000000


	//----- nvinfo : EIATTR_REGCOUNT
	.align		4
.L_12:
        /*0048*/ 	.byte	0x04, 0x2f
        /*004a*/ 	.short	(.L_14 - .L_13)
	.align		4
.L_13:
        /*004c*/ 	.word	index@(sum_coulomb_results_kernel)
        /*0050*/ 	.word	0x00000004


	//----- nvinfo : EIATTR_FRAME_SIZE
	.align		4
.L_14:
        /*0054*/ 	.byte	0x04, 0x11
        /*0056*/ 	.short	(.L_16 - .L_15)
	.align		4
.L_15:
        /*0058*/ 	.word	index@(sum_coulomb_results_kernel)
        /*005c*/ 	.word	0x00000000


	//----- nvinfo : EIATTR_MIN_STACK_SIZE
	.align		4
.L_16:
        /*0060*/ 	.byte	0x04, 0x12
        /*0062*/ 	.short	(.L_18 - .L_17)
	.align		4
.L_17:
        /*0064*/ 	.word	index@(sum_coulomb_results_kernel)
        /*0068*/ 	.word	0x00000000


	//----- nvinfo : EIATTR_MIN_STACK_SIZE
	.align		4
.L_18:
        /*006c*/ 	.byte	0x04, 0x12
        /*006e*/ 	.short	(.L_20 - .L_19)
	.align		4
.L_19:
        /*0070*/ 	.word	index@(coulomb_kernel)
        /*0074*/ 	.word	0x00000000


	//----- nvinfo : EIATTR_MIN_STACK_SIZE
	.align		4
.L_20:
        /*0078*/ 	.byte	0x04, 0x12
        /*007a*/ 	.short	(.L_22 - .L_21)
	.align		4
.L_21:
        /*007c*/ 	.word	index@(sin_kernel)
        /*0080*/ 	.word	0x00000000
.L_22:


//--------------------- .nv.compat                --------------------------
	.section	.nv.compat,"",@"SHT_CUDA_COMPAT_INFO"
	.align	4
        /*0000*/ 	.byte	0x02, 0x09, 0x00, 0x00, 0x02, 0x02, 0x01, 0x00, 0x02, 0x05, 0x05, 0x00, 0x03, 0x07, 0x01, 0x01
        /*0010*/ 	.byte	0x02, 0x03, 0x00, 0x00, 0x02, 0x06, 0x01, 0x00, 0x04, 0x0b, 0x08, 0x00, 0x01, 0x00, 0x00, 0x00
        /*0020*/ 	.byte	0x00, 0x00, 0x00, 0x00


//--------------------- .nv.info.sum_coulomb_results_kernel --------------------------
	.section	.nv.info.sum_coulomb_results_kernel,"",@"SHT_CUDA_INFO"
	.sectionflags	@""
	.align	4


	//----- nvinfo : EIATTR_CUDA_API_VERSION
	.align		4
        /*0000*/ 	.byte	0x04, 0x37
        /*0002*/ 	.short	(.L_24 - .L_23)
.L_23:
        /*0004*/ 	.word	0x00000082


	//----- nvinfo : EIATTR_KPARAM_INFO
	.align		4
.L_24:
        /*0008*/ 	.byte	0x04, 0x17
        /*000a*/ 	.short	(.L_26 - .L_25)
.L_25:
        /*000c*/ 	.word	0x00000000
        /*0010*/ 	.short	0x0002
        /*0012*/ 	.short	0x0010
        /*0014*/ 	.byte	0x00, 0xf0, 0x11, 0x00


	//----- nvinfo : EIATTR_KPARAM_INFO
	.align		4
.L_26:
        /*0018*/ 	.byte	0x04, 0x17
        /*001a*/ 	.short	(.L_28 - .L_27)
.L_27:
        /*001c*/ 	.word	0x00000000
        /*0020*/ 	.short	0x0001
        /*0022*/ 	.short	0x0008
        /*0024*/ 	.byte	0x00, 0xf5, 0x21, 0x00


	//----- nvinfo : EIATTR_KPARAM_INFO
	.align		4
.L_28:
        /*0028*/ 	.byte	0x04, 0x17
        /*002a*/ 	.short	(.L_30 - .L_29)
.L_29:
        /*002c*/ 	.word	0x00000000
        /*0030*/ 	.short	0x0000
        /*0032*/ 	.short	0x0000
        /*0034*/ 	.byte	0x00, 0xf0, 0x21, 0x00


	//----- nvinfo : EIATTR_SPARSE_MMA_MASK
	.align		4
.L_30:
        /*0038*/ 	.byte	0x03, 0x50
        /*003a*/ 	.short	0x0000


	//----- nvinfo : EIATTR_MAXREG_COUNT
	.align		4
        /*003c*/ 	.byte	0x03, 0x1b
        /*003e*/ 	.short	0x00ff


	//----- nvinfo : EIATTR_MERCURY_ISA_VERSION
	.align		4
        /*0040*/ 	.byte	0x03, 0x5f
        /*0042*/ 	.short	0x0101


	//----- nvinfo : EIATTR_VRC_CTA_INIT_COUNT
	.align		4
        /*0044*/ 	.byte	0x02, 0x4a
	.zero		1
	.zero		1


	//----- nvinfo : EIATTR_EXIT_INSTR_OFFSETS
	.align		4
        /*0048*/ 	.byte	0x04, 0x1c
        /*004a*/ 	.short	(.L_32 - .L_31)


	//   ....[0]....
.L_31:
        /*004c*/ 	.word	0x00000010


	//----- nvinfo : EIATTR_CBANK_PARAM_SIZE
	.align		4
.L_32:
        /*0050*/ 	.byte	0x03, 0x19
        /*0052*/ 	.short	0x0014


	//----- nvinfo : EIATTR_PARAM_CBANK
	.align		4
        /*0054*/ 	.byte	0x04, 0x0a
        /*0056*/ 	.short	(.L_34 - .L_33)
	.align		4
.L_33:
        /*0058*/ 	.word	index@(.nv.constant0.sum_coulomb_results_kernel)
        /*005c*/ 	.short	0x0380
        /*005e*/ 	.short	0x0014


	//----- nvinfo : EIATTR_SW_WAR
	.align		4
.L_34:
        /*0060*/ 	.byte	0x04, 0x36
        /*0062*/ 	.short	(.L_36 - .L_35)
.L_35:
        /*0064*/ 	.word	0x00000008
.L_36:


//--------------------- .nv.info.coulomb_kernel   --------------------------
	.section	.nv.info.coulomb_kernel,"",@"SHT_CUDA_INFO"
	.sectionflags	@""
	.align	4


	//----- nvinfo : EIATTR_CUDA_API_VERSION
	.align		4
        /*0000*/ 	.byte	0x04, 0x37
        /*0002*/ 	.short	(.L_38 - .L_37)
.L_37:
        /*0004*/ 	.word	0x00000082


	//----- nvinfo : EIATTR_KPARAM_INFO
	.align		4
.L_38:
        /*0008*/ 	.byte	0x04, 0x17
        /*000a*/ 	.short	(.L_40 - .L_39)
.L_39:
        /*000c*/ 	.word	0x00000000
        /*0010*/ 	.short	0x0009
        /*0012*/ 	.short	0x0044
        /*0014*/ 	.byte	0x00, 0xf0, 0x11, 0x00


	//----- nvinfo : EIATTR_KPARAM_INFO
	.align		4
.L_40:
        /*0018*/ 	.byte	0x04, 0x17
        /*001a*/ 	.short	(.L_42 - .L_41)
.L_41:
        /*001c*/ 	.word	0x00000000
        /*0020*/ 	.short	0x0008
        /*0022*/ 	.short	0x0040
        /*0024*/ 	.byte	0x00, 0xf0, 0x11, 0x00


	//----- nvinfo : EIATTR_KPARAM_INFO
	.align		4
.L_42:
        /*0028*/ 	.byte	0x04, 0x17
        /*002a*/ 	.short	(.L_44 - .L_43)
.L_43:
        /*002c*/ 	.word	0x00000000
        /*0030*/ 	.short	0x0007
        /*0032*/ 	.short	0x0038
        /*0034*/ 	.byte	0x00, 0xf5, 0x21, 0x00


	//----- nvinfo : EIATTR_KPARAM_INFO
	.align		4
.L_44:
        /*0038*/ 	.byte	0x04, 0x17
        /*003a*/ 	.short	(.L_46 - .L_45)
.L_45:
        /*003c*/ 	.word	0x00000000
        /*0040*/ 	.short	0x0006
        /*0042*/ 	.short	0x0030
        /*0044*/ 	.byte	0x00, 0xf5, 0x21, 0x00


	//----- nvinfo : EIATTR_KPARAM_INFO
	.align		4
.L_46:
        /*0048*/ 	.byte	0x04, 0x17
        /*004a*/ 	.short	(.L_48 - .L_47)
.L_47:
        /*004c*/ 	.word	0x00000000
        /*0050*/ 	.short	0x0005
        /*0052*/ 	.short	0x0028
        /*0054*/ 	.byte	0x00, 0xf5, 0x21, 0x00


	//----- nvinfo : EIATTR_KPARAM_INFO
	.align		4
.L_48:
        /*0058*/ 	.byte	0x04, 0x17
        /*005a*/ 	.short	(.L_50 - .L_49)
.L_49:
        /*005c*/ 	.word	0x00000000
        /*0060*/ 	.short	0x0004
        /*0062*/ 	.short	0x0020
        /*0064*/ 	.byte	0x00, 0xf5, 0x21, 0x00


	//----- nvinfo : EIATTR_KPARAM_INFO
	.align		4
.L_50:
        /*0068*/ 	.byte	0x04, 0x17
        /*006a*/ 	.short	(.L_52 - .L_51)
.L_51:
        /*006c*/ 	.word	0x00000000
        /*0070*/ 	.short	0x0003
        /*0072*/ 	.short	0x0018
        /*0074*/ 	.byte	0x00, 0xf5, 0x21, 0x00


	//----- nvinfo : EIATTR_KPARAM_INFO
	.align		4
.L_52:
        /*0078*/ 	.byte	0x04, 0x17
        /*007a*/ 	.short	(.L_54 - .L_53)
.L_53:
        /*007c*/ 	.word	0x00000000
        /*0080*/ 	.short	0x0002
        /*0082*/ 	.short	0x0010
        /*0084*/ 	.byte	0x00, 0xf5, 0x21, 0x00


	//----- nvinfo : EIATTR_KPARAM_INFO
	.align		4
.L_54:
        /*0088*/ 	.byte	0x04, 0x17
        /*008a*/ 	.short	(.L_56 - .L_55)
.L_55:
        /*008c*/ 	.word	0x00000000
        /*0090*/ 	.short	0x0001
        /*0092*/ 	.short	0x0008
        /*0094*/ 	.byte	0x00, 0xf5, 0x21, 0x00


	//----- nvinfo : EIATTR_KPARAM_INFO
	.align		4
.L_56:
        /*0098*/ 	.byte	0x04, 0x17
        /*009a*/ 	.short	(.L_58 - .L_57)
.L_57:
        /*009c*/ 	.word	0x00000000
        /*00a0*/ 	.short	0x0000
        /*00a2*/ 	.short	0x0000
        /*00a4*/ 	.byte	0x00, 0xf5, 0x21, 0x00


	//----- nvinfo : EIATTR_SPARSE_MMA_MASK
	.align		4
.L_58:
        /*00a8*/ 	.byte	0x03, 0x50
        /*00aa*/ 	.short	0x0000


	//----- nvinfo : EIATTR_MAXREG_COUNT
	.align		4
        /*00ac*/ 	.byte	0x03, 0x1b
        /*00ae*/ 	.short	0x00ff


	//----- nvinfo : EIATTR_MERCURY_ISA_VERSION
	.align		4
        /*00b0*/ 	.byte	0x03, 0x5f
        /*00b2*/ 	.short	0x0101


	//----- nvinfo : EIATTR_VRC_CTA_INIT_COUNT
	.align		4
        /*00b4*/ 	.byte	0x02, 0x4a
	.zero		1
	.zero		1


	//----- nvinfo : EIATTR_EXIT_INSTR_OFFSETS
	.align		4
        /*00b8*/ 	.byte	0x04, 0x1c
        /*00ba*/ 	.short	(.L_60 - .L_59)


	//   ....[0]....
.L_59:
        /*00bc*/ 	.word	0x00000200


	//   ....[1]....
        /*00c0*/ 	.word	0x00000800


	//----- nvinfo : EIATTR_CRS_STACK_SIZE
	.align		4
.L_60:
        /*00c4*/ 	.byte	0x04, 0x1e
        /*00c6*/ 	.short	(.L_62 - .L_61)
.L_61:
        /*00c8*/ 	.word	0x00000000


	//----- nvinfo : EIATTR_CBANK_PARAM_SIZE
	.align		4
.L_62:
        /*00cc*/ 	.byte	0x03, 0x19
        /*00ce*/ 	.short	0x0048


	//----- nvinfo : EIATTR_PARAM_CBANK
	.align		4
        /*00d0*/ 	.byte	0x04, 0x0a
        /*00d2*/ 	.short	(.L_64 - .L_63)
	.align		4
.L_63:
        /*00d4*/ 	.word	index@(.nv.constant0.coulomb_kernel)
        /*00d8*/ 	.short	0x0380
        /*00da*/ 	.short	0x0048


	//----- nvinfo : EIATTR_SW_WAR
	.align		4
.L_64:
        /*00dc*/ 	.byte	0x04, 0x36
        /*00de*/ 	.short	(.L_66 - .L_65)
.L_65:
        /*00e0*/ 	.word	0x00000008
.L_66:


//--------------------- .nv.info.sin_kernel       --------------------------
	.section	.nv.info.sin_kernel,"",@"SHT_CUDA_INFO"
	.sectionflags	@""
	.align	4


	//----- nvinfo : EIATTR_CUDA_API_VERSION
	.align		4
        /*0000*/ 	.byte	0x04, 0x37
        /*0002*/ 	.short	(.L_68 - .L_67)
.L_67:
        /*0004*/ 	.word	0x00000082


	//----- nvinfo : EIATTR_KPARAM_INFO
	.align		4
.L_68:
        /*0008*/ 	.byte	0x04, 0x17
        /*000a*/ 	.short	(.L_70 - .L_69)
.L_69:
        /*000c*/ 	.word	0x00000000
        /*0010*/ 	.short	0x0002
        /*0012*/ 	.short	0x0010
        /*0014*/ 	.byte	0x00, 0xf0, 0x11, 0x00


	//----- nvinfo : EIATTR_KPARAM_INFO
	.align		4
.L_70:
        /*0018*/ 	.byte	0x04, 0x17
        /*001a*/ 	.short	(.L_72 - .L_71)
.L_71:
        /*001c*/ 	.word	0x00000000
        /*0020*/ 	.short	0x0001
        /*0022*/ 	.short	0x0008
        /*0024*/ 	.byte	0x00, 0xf5, 0x21, 0x00


	//----- nvinfo : EIATTR_KPARAM_INFO
	.align		4
.L_72:
        /*0028*/ 	.byte	0x04, 0x17
        /*002a*/ 	.short	(.L_74 - .L_73)
.L_73:
        /*002c*/ 	.word	0x00000000
        /*0030*/ 	.short	0x0000
        /*0032*/ 	.short	0x0000
        /*0034*/ 	.byte	0x00, 0xf5, 0x21, 0x00


	//----- nvinfo : EIATTR_SPARSE_MMA_MASK
	.align		4
.L_74:
        /*0038*/ 	.byte	0x03, 0x50
        /*003a*/ 	.short	0x0000


	//----- nvinfo : EIATTR_MAXREG_COUNT
	.align		4
        /*003c*/ 	.byte	0x03, 0x1b
        /*003e*/ 	.short	0x00ff


	//----- nvinfo : EIATTR_MERCURY_ISA_VERSION
	.align		4
        /*0040*/ 	.byte	0x03, 0x5f
        /*0042*/ 	.short	0x0101


	//----- nvinfo : EIATTR_VRC_CTA_INIT_COUNT
	.align		4
        /*0044*/ 	.byte	0x02, 0x4a
	.zero		1
	.zero		1


	//----- nvinfo : EIATTR_EXIT_INSTR_OFFSETS
	.align		4
        /*0048*/ 	.byte	0x04, 0x1c
        /*004a*/ 	.short	(.L_76 - .L_75)


	//   ....[0]....
.L_75:
        /*004c*/ 	.word	0x00000070


	//   ....[1]....
        /*0050*/ 	.word	0x000008a0


	//----- nvinfo : EIATTR_CRS_STACK_SIZE
	.align		4
.L_76:
        /*0054*/ 	.byte	0x04, 0x1e
        /*0056*/ 	.short	(.L_78 - .L_77)
.L_77:
        /*0058*/ 	.word	0x00000000


	//----- nvinfo : EIATTR_CBANK_PARAM_SIZE
	.align		4
.L_78:
        /*005c*/ 	.byte	0x03, 0x19
        /*005e*/ 	.short	0x0014


	//----- nvinfo : EIATTR_PARAM_CBANK
	.align		4
        /*0060*/ 	.byte	0x04, 0x0a
        /*0062*/ 	.short	(.L_80 - .L_79)
	.align		4
.L_79:
        /*0064*/ 	.word	index@(.nv.constant0.sin_kernel)
        /*0068*/ 	.short	0x0380
        /*006a*/ 	.short	0x0014


	//----- nvinfo : EIATTR_SW_WAR
	.align		4
.L_80:
        /*006c*/ 	.byte	0x04, 0x36
        /*006e*/ 	.short	(.L_82 - .L_81)
.L_81:
        /*0070*/ 	.word	0x00000008
.L_82:


//--------------------- .nv.callgraph             --------------------------
	.section	.nv.callgraph,"",@"SHT_CUDA_CALLGRAPH"
	.align	4
	.sectionentsize	8
	.align		4
        /*0000*/ 	.word	0x00000000
	.align		4
        /*0004*/ 	.word	0xffffffff
	.align		4
        /*0008*/ 	.word	0x00000000
	.align		4
        /*000c*/ 	.word	0xfffffffe
	.align		4
        /*0010*/ 	.word	0x00000000
	.align		4
        /*0014*/ 	.word	0xfffffffd
	.align		4
        /*0018*/ 	.word	0x00000000
	.align		4
        /*001c*/ 	.word	0xfffffffc


//--------------------- .nv.constant4             --------------------------
	.section	.nv.constant4,"a",@progbits
	.align	8
	.align		8
.nv.constant4:
        /*0000*/ 	.dword	__cudart_i2opi_f


//--------------------- .text.sum_coulomb_results_kernel --------------------------
	.section	.text.sum_coulomb_results_kernel,"ax",@progbits
	.align	128
        .global         sum_coulomb_results_kernel
        .type           sum_coulomb_results_kernel,@function
        .size           sum_coulomb_results_kernel,(.L_x_23 - sum_coulomb_results_kernel)
        .other          sum_coulomb_results_kernel,@"STO_CUDA_ENTRY STV_DEFAULT"
sum_coulomb_results_kernel:
.text.sum_coulomb_results_kernel:
[----:B------:R-:W-:Y:S01]  /*0000*/  LDC R1, c[0x0][0x37c] ;  /* 0x0000df00ff017b82 */ /* 0x000fe20000000800 */
[----:B------:R-:W-:Y:S05]  /*0010*/  EXIT ;  /* 0x000000000000794d */ /* 0x000fea0003800000 */
.L_x_0:
[----:B------:R-:W-:-:S00]  /*0020*/  BRA `(.L_x_0) ;  /* 0xfffffffc00fc7947 */ /* 0x000fc0000383ffff */
[----:B------:R-:W-:-:S00]  /*0030*/  NOP ;  /* 0x0000000000007918 */ /* 0x000fc00000000000 */
        /* <DEDUP_REMOVED lines=12> */
.L_x_23:


//--------------------- .text.coulomb_kernel      --------------------------
	.section	.text.coulomb_kernel,"ax",@progbits
	.align	128
        .global         coulomb_kernel
        .type           coulomb_kernel,@function
        .size           coulomb_kernel,(.L_x_22 - coulomb_kernel)
        .other          coulomb_kernel,@"STO_CUDA_ENTRY STV_DEFAULT"
coulomb_kernel:
.text.coulomb_kernel:
[----:B------:R-:W-:Y:S08]  /*0000*/  LDC R1, c[0x0][0x37c] ;  /* 0x0000df00ff017b82 */ /* 0x000ff00000000800 */
[----:B------:R-:W0:Y:S01]  /*0010*/  LDC R9, c[0x0][0x3c0] ;  /* 0x0000f000ff097b82 */ /* 0x000e220000000800 */
[----:B------:R-:W1:Y:S07]  /*0020*/  S2R R5, SR_TID.X ;  /* 0x0000000000057919 */ /* 0x000e6e0000002100 */
[----:B------:R-:W1:Y:S08]  /*0030*/  S2UR UR4, SR_CTAID.X ;  /* 0x00000000000479c3 */ /* 0x000e700000002500 */
[----:B------:R-:W1:Y:S01]  /*0040*/  LDC R4, c[0x0][0x360] ;  /* 0x0000d800ff047b82 */ /* 0x000e620000000800 */
[----:B0-----:R-:W-:-:S07]  /*0050*/  IABS R7, R9 ;  /* 0x0000000900077213 */ /* 0x001fce0000000000 */
[----:B------:R-:W0:Y:S01]  /*0060*/  LDC R16, c[0x0][0x3c4] ;  /* 0x0000f100ff107b82 */ /* 0x000e220000000800 */
[----:B------:R-:W2:Y:S01]  /*0070*/  I2F.RP R0, R7 ;  /* 0x0000000700007306 */ /* 0x000ea20000209400 */
[----:B-1----:R-:W-:-:S07]  /*0080*/  IMAD R4, R4, UR4, R5 ;  /* 0x0000000404047c24 */ /* 0x002fce000f8e0205 */
[----:B--2---:R-:W1:Y:S02]  /*0090*/  MUFU.RCP R0, R0 ;  /* 0x0000000000007308 */ /* 0x004e640000001000 */
[----:B-1----:R-:W-:-:S06]  /*00a0*/  VIADD R2, R0, 0xffffffe ;  /* 0x0ffffffe00027836 */ /* 0x002fcc0000000000 */
[----:B------:R1:W2:Y:S02]  /*00b0*/  F2I.FTZ.U32.TRUNC.NTZ R3, R2 ;  /* 0x0000000200037305 */ /* 0x0002a4000021f000 */
[----:B-1----:R-:W-:Y:S02]  /*00c0*/  IMAD.MOV.U32 R2, RZ, RZ, RZ ;  /* 0x000000ffff027224 */ /* 0x002fe400078e00ff */
[----:B--2---:R-:W-:-:S04]  /*00d0*/  IMAD.MOV R6, RZ, RZ, -R3 ;  /* 0x000000ffff067224 */ /* 0x004fc800078e0a03 */
[----:B------:R-:W-:Y:S01]  /*00e0*/  IMAD R5, R6, R7, RZ ;  /* 0x0000000706057224 */ /* 0x000fe200078e02ff */
[----:B------:R-:W-:-:S03]  /*00f0*/  IABS R6, R4 ;  /* 0x0000000400067213 */ /* 0x000fc60000000000 */
[----:B------:R-:W-:-:S06]  /*0100*/  IMAD.HI.U32 R3, R3, R5, R2 ;  /* 0x0000000503037227 */ /* 0x000fcc00078e0002 */
[----:B------:R-:W-:-:S04]  /*0110*/  IMAD.HI.U32 R0, R3, R6, RZ ;  /* 0x0000000603007227 */ /* 0x000fc800078e00ff */
[----:B------:R-:W-:-:S04]  /*0120*/  IMAD.MOV R3, RZ, RZ, -R0 ;  /* 0x000000ffff037224 */ /* 0x000fc800078e0a00 */
[----:B------:R-:W-:-:S05]  /*0130*/  IMAD R2, R7, R3, R6 ;  /* 0x0000000307027224 */ /* 0x000fca00078e0206 */
[----:B------:R-:W-:-:S13]  /*0140*/  ISETP.GT.U32.AND P1, PT, R7, R2, PT ;  /* 0x000000020700720c */ /* 0x000fda0003f24070 */
[----:B------:R-:W-:Y:S02]  /*0150*/  @!P1 IMAD.IADD R2, R2, 0x1, -R7 ;  /* 0x0000000102029824 */ /* 0x000fe400078e0a07 */
[----:B------:R-:W-:Y:S01]  /*0160*/  @!P1 VIADD R0, R0, 0x1 ;  /* 0x0000000100009836 */ /* 0x000fe20000000000 */
[----:B------:R-:W-:Y:S02]  /*0170*/  ISETP.NE.AND P1, PT, R9, RZ, PT ;  /* 0x000000ff0900720c */ /* 0x000fe40003f25270 */
[----:B------:R-:W-:Y:S02]  /*0180*/  ISETP.GE.U32.AND P0, PT, R2, R7, PT ;  /* 0x000000070200720c */ /* 0x000fe40003f06070 */
[----:B------:R-:W-:-:S04]  /*0190*/  LOP3.LUT R2, R4, R9, RZ, 0x3c, !PT ;  /* 0x0000000904027212 */ /* 0x000fc800078e3cff */
[----:B------:R-:W-:-:S07]  /*01a0*/  ISETP.GE.AND P2, PT, R2, RZ, PT ;  /* 0x000000ff0200720c */ /* 0x000fce0003f46270 */
[----:B------:R-:W-:-:S06]  /*01b0*/  @P0 VIADD R0, R0, 0x1 ;  /* 0x0000000100000836 */ /* 0x000fcc0000000000 */
[----:B------:R-:W-:Y:S02]  /*01c0*/  @!P2 IADD3 R0, PT, PT, -R0, RZ, RZ ;  /* 0x000000ff0000a210 */ /* 0x000fe40007ffe1ff */
[----:B------:R-:W-:-:S04]  /*01d0*/  @!P1 LOP3.LUT R0, RZ, R9, RZ, 0x33, !PT ;  /* 0x00000009ff009212 */ /* 0x000fc800078e33ff */
[----:B------:R-:W-:-:S04]  /*01e0*/  ISETP.GE.AND P0, PT, R0, R9, PT ;  /* 0x000000090000720c */ /* 0x000fc80003f06270 */
[----:B0-----:R-:W-:-:S13]  /*01f0*/  ISETP.LT.OR P0, PT, R16, RZ, P0 ;  /* 0x000000ff1000720c */ /* 0x001fda0000701670 */
[----:B------:R-:W-:Y:S05]  /*0200*/  @P0 EXIT ;  /* 0x000000000000094d */ /* 0x000fea0003800000 */
[----:B------:R-:W-:Y:S01]  /*0210*/  IABS R12, R16 ;  /* 0x00000010000c7213 */ /* 0x000fe20000000000 */
[----:B------:R-:W0:Y:S01]  /*0220*/  LDC.64 R8, c[0x0][0x390] ;  /* 0x0000e400ff087b82 */ /* 0x000e220000000a00 */
[----:B------:R-:W-:Y:S01]  /*0230*/  ISETP.GE.AND P1, PT, R4, RZ, PT ;  /* 0x000000ff0400720c */ /* 0x000fe20003f26270 */
[----:B------:R-:W1:Y:S01]  /*0240*/  LDCU.64 UR4, c[0x0][0x358] ;  /* 0x00006b00ff0477ac */ /* 0x000e620008000a00 */
[----:B------:R-:W2:Y:S05]  /*0250*/  I2F.RP R5, R12 ;  /* 0x0000000c00057306 */ /* 0x000eaa0000209400 */
[----:B------:R-:W3:Y:S08]  /*0260*/  LDC.64 R10, c[0x0][0x3a8] ;  /* 0x0000ea00ff0a7b82 */ /* 0x000ef00000000a00 */
[----:B------:R-:W4:Y:S01]  /*0270*/  LDC.64 R14, c[0x0][0x388] ;  /* 0x0000e200ff0e7b82 */ /* 0x000f220000000a00 */
[----:B--2---:R-:W2:Y:S01]  /*0280*/  MUFU.RCP R5, R5 ;  /* 0x0000000500057308 */ /* 0x004ea20000001000 */
[----:B0-----:R-:W-:-:S06]  /*0290*/  IMAD.WIDE R8, R0, 0x8, R8 ;  /* 0x0000000800087825 */ /* 0x001fcc00078e0208 */
[----:B-1----:R-:W5:Y:S01]  /*02a0*/  LDG.E.64 R8, desc[UR4][R8.64] ;  /* 0x0000000408087981 */ /* 0x002f62000c1e1b00 */
[----:B--2---:R-:W-:-:S04]  /*02b0*/  VIADD R2, R5, 0xffffffe ;  /* 0x0ffffffe05027836 */ /* 0x004fc80000000000 */
[----:B------:R0:W1:Y:S02]  /*02c0*/  F2I.FTZ.U32.TRUNC.NTZ R3, R2 ;  /* 0x0000000200037305 */ /* 0x000064000021f000 */
[----:B0-----:R-:W-:Y:S02]  /*02d0*/  IMAD.MOV.U32 R2, RZ, RZ, RZ ;  /* 0x000000ffff027224 */ /* 0x001fe400078e00ff */
[----:B-1----:R-:W-:-:S04]  /*02e0*/  IMAD.MOV R7, RZ, RZ, -R3 ;  /* 0x000000ffff077224 */ /* 0x002fc800078e0a03 */
[----:B------:R-:W-:-:S04]  /*02f0*/  IMAD R7, R7, R12, RZ ;  /* 0x0000000c07077224 */ /* 0x000fc800078e02ff */
[----:B------:R-:W-:-:S06]  /*0300*/  IMAD.HI.U32 R3, R3, R7, R2 ;  /* 0x0000000703037227 */ /* 0x000fcc00078e0002 */
[----:B------:R-:W-:-:S04]  /*0310*/  IMAD.HI.U32 R3, R3, R6, RZ ;  /* 0x0000000603037227 */ /* 0x000fc800078e00ff */
[----:B------:R-:W-:-:S04]  /*0320*/  IMAD.MOV R3, RZ, RZ, -R3 ;  /* 0x000000ffff037224 */ /* 0x000fc800078e0a03 */
[C---:B------:R-:W-:Y:S02]  /*0330*/  IMAD R5, R12.reuse, R3, R6 ;  /* 0x000000030c057224 */ /* 0x040fe400078e0206 */
[----:B------:R-:W0:Y:S03]  /*0340*/  LDC.64 R6, c[0x0][0x3b0] ;  /* 0x0000ec00ff067b82 */ /* 0x000e260000000a00 */
[----:B------:R-:W-:-:S05]  /*0350*/  ISETP.GT.U32.AND P0, PT, R12, R5, PT ;  /* 0x000000050c00720c */ /* 0x000fca0003f04070 */
[----:B------:R-:W1:Y:S08]  /*0360*/  LDC.64 R2, c[0x0][0x398] ;  /* 0x0000e600ff027b82 */ /* 0x000e700000000a00 */
[----:B------:R-:W-:-:S05]  /*0370*/  @!P0 IMAD.IADD R5, R5, 0x1, -R12 ;  /* 0x0000000105058824 */ /* 0x000fca00078e0a0c */
[----:B------:R-:W-:-:S13]  /*0380*/  ISETP.GT.U32.AND P0, PT, R12, R5, PT ;  /* 0x000000050c00720c */ /* 0x000fda0003f04070 */
[----:B------:R-:W-:Y:S01]  /*0390*/  @!P0 IMAD.IADD R5, R5, 0x1, -R12 ;  /* 0x0000000105058824 */ /* 0x000fe200078e0a0c */
[----:B------:R-:W-:Y:S01]  /*03a0*/  ISETP.NE.AND P0, PT, R16, RZ, PT ;  /* 0x000000ff1000720c */ /* 0x000fe20003f05270 */
[----:B------:R-:W2:Y:S03]  /*03b0*/  LDC.64 R12, c[0x0][0x3a0] ;  /* 0x0000e800ff0c7b82 */ /* 0x000ea60000000a00 */
[----:B------:R-:W-:-:S09]  /*03c0*/  @!P1 IADD3 R5, PT, PT, -R5, RZ, RZ ;  /* 0x000000ff05059210 */ /* 0x000fd20007ffe1ff */
[----:B------:R-:W-:-:S05]  /*03d0*/  @!P0 LOP3.LUT R5, RZ, R16, RZ, 0x33, !PT ;  /* 0x00000010ff058212 */ /* 0x000fca00078e33ff */
[----:B---3--:R-:W-:-:S06]  /*03e0*/  IMAD.WIDE R10, R5, 0x8, R10 ;  /* 0x00000008050a7825 */ /* 0x008fcc00078e020a */
[----:B------:R-:W5:Y:S01]  /*03f0*/  LDG.E.64 R10, desc[UR4][R10.64] ;  /* 0x000000040a0a7981 */ /* 0x000f62000c1e1b00 */
[----:B--2---:R-:W-:-:S04]  /*0400*/  IMAD.WIDE R16, R5, 0x8, R12 ;  /* 0x0000000805107825 */ /* 0x004fc800078e020c */
[C---:B----4-:R-:W-:Y:S02]  /*0410*/  IMAD.WIDE R14, R0.reuse, 0x8, R14 ;  /* 0x00000008000e7825 */ /* 0x050fe400078e020e */
[----:B------:R-:W2:Y:S02]  /*0420*/  LDG.E.64 R16, desc[UR4][R16.64] ;  /* 0x0000000410107981 */ /* 0x000ea4000c1e1b00 */
[----:B-1----:R-:W-:Y:S02]  /*0430*/  IMAD.WIDE R18, R0, 0x8, R2 ;  /* 0x0000000800127825 */ /* 0x002fe400078e0202 */
[----:B------:R-:W2:Y:S02]  /*0440*/  LDG.E.64 R12, desc[UR4][R14.64] ;  /* 0x000000040e0c7981 */ /* 0x000ea4000c1e1b00 */
[----:B0-----:R-:W-:Y:S02]  /*0450*/  IMAD.WIDE R6, R5, 0x8, R6 ;  /* 0x0000000805067825 */ /* 0x001fe400078e0206 */
[----:B------:R-:W3:Y:S04]  /*0460*/  LDG.E.64 R18, desc[UR4][R18.64] ;  /* 0x0000000412127981 */ /* 0x000ee8000c1e1b00 */
[----:B------:R-:W3:Y:S01]  /*0470*/  LDG.E.64 R6, desc[UR4][R6.64] ;  /* 0x0000000406067981 */ /* 0x000ee2000c1e1b00 */
[----:B------:R-:W-:Y:S01]  /*0480*/  BSSY.RECONVERGENT B0, `(.L_x_1) ;  /* 0x0000019000007945 */ /* 0x000fe20003800200 */
[----:B-----5:R-:W-:-:S08]  /*0490*/  DADD R2, R8, -R10 ;  /* 0x0000000008027229 */ /* 0x020fd0000000080a */
[----:B------:R-:W-:Y:S02]  /*04a0*/  DMUL R2, R2, R2 ;  /* 0x0000000202027228 */ /* 0x000fe40000000000 */
[----:B--2---:R-:W-:Y:S02]  /*04b0*/  DADD R12, R12, -R16 ;  /* 0x000000000c0c7229 */ /* 0x004fe40000000810 */
[----:B---3--:R-:W-:-:S06]  /*04c0*/  DADD R10, R18, -R6 ;  /* 0x00000000120a7229 */ /* 0x008fcc0000000806 */
[----:B------:R-:W-:-:S08]  /*04d0*/  DFMA R2, R12, R12, R2 ;  /* 0x0000000c0c02722b */ /* 0x000fd00000000002 */
[----:B------:R-:W-:-:S06]  /*04e0*/  DFMA R10, R10, R10, R2 ;  /* 0x0000000a0a0a722b */ /* 0x000fcc0000000002 */
[----:B------:R-:W0:Y:S04]  /*04f0*/  MUFU.RSQ64H R9, R11 ;  /* 0x0000000b00097308 */ /* 0x000e280000001c00 */
[----:B------:R-:W-:Y:S02]  /*0500*/  VIADD R8, R11, 0xfcb00000 ;  /* 0xfcb000000b087836 */ /* 0x000fe40000000000 */
[----:B------:R-:W-:-:S04]  /*0510*/  IMAD.MOV.U32 R6, RZ, RZ, 0x0 ;  /* 0x00000000ff067424 */ /* 0x000fc800078e00ff */
[----:B0-----:R-:W-:Y:S01]  /*0520*/  DMUL R2, R8, R8 ;  /* 0x0000000808027228 */ /* 0x001fe20000000000 */
[----:B------:R-:W-:-:S07]  /*0530*/  IMAD.MOV.U32 R7, RZ, RZ, 0x3fd80000 ;  /* 0x3fd80000ff077424 */ /* 0x000fce00078e00ff */
[----:B------:R-:W-:-:S08]  /*0540*/  DFMA R2, R10, -R2, 1 ;  /* 0x3ff000000a02742b */ /* 0x000fd00000000802 */
[----:B------:R-:W-:Y:S02]  /*0550*/  DFMA R6, R2, R6, 0.5 ;  /* 0x3fe000000206742b */ /* 0x000fe40000000006 */
[----:B------:R-:W-:-:S08]  /*0560*/  DMUL R2, R8, R2 ;  /* 0x0000000208027228 */ /* 0x000fd00000000000 */
[----:B------:R-:W-:Y:S01]  /*0570*/  DFMA R14, R6, R2, R8 ;  /* 0x00000002060e722b */ /* 0x000fe20000000008 */
[----:B------:R-:W-:-:S07]  /*0580*/  ISETP.GE.U32.AND P0, PT, R8, 0x7ca00000, PT ;  /* 0x7ca000000800780c */ /* 0x000fce0003f06070 */
[----:B------:R-:W-:Y:S02]  /*0590*/  DMUL R16, R10, R14 ;  /* 0x0000000e0a107228 */ /* 0x000fe40000000000 */
[----:B------:R-:W-:Y:S02]  /*05a0*/  VIADD R13, R15, 0xfff00000 ;  /* 0xfff000000f0d7836 */ /* 0x000fe40000000000 */
[----:B------:R-:W-:-:S04]  /*05b0*/  IMAD.MOV.U32 R12, RZ, RZ, R14 ;  /* 0x000000ffff0c7224 */ /* 0x000fc800078e000e */
[----:B------:R-:W-:-:S08]  /*05c0*/  DFMA R18, R16, -R16, R10 ;  /* 0x800000101012722b */ /* 0x000fd0000000000a */
[----:B------:R-:W-:Y:S01]  /*05d0*/  DFMA R6, R18, R12, R16 ;  /* 0x0000000c1206722b */ /* 0x000fe20000000010 */
[----:B------:R-:W-:Y:S10]  /*05e0*/  @!P0 BRA `(.L_x_2) ;  /* 0x0000000000088947 */ /* 0x000ff40003800000 */
[----:B------:R-:W-:-:S07]  /*05f0*/  MOV R2, 0x610 ;  /* 0x0000061000027802 */ /* 0x000fce0000000f00 */
[----:B------:R-:W-:Y:S05]  /*0600*/  CALL.REL.NOINC `($__internal_1_$__cuda_sm20_dsqrt_rn_f64_mediumpath_v1) ;  /* 0x0000000400f07944 */ /* 0x000fea0003c00000 */
.L_x_2:
[----:B------:R-:W-:Y:S05]  /*0610*/  BSYNC.RECONVERGENT B0 ;  /* 0x0000000000007941 */ /* 0x000fea0003800200 */
.L_x_1:
[----:B------:R-:W0:Y:S01]  /*0620*/  LDC.64 R2, c[0x0][0x380] ;  /* 0x0000e000ff027b82 */ /* 0x000e220000000a00 */
[----:B------:R-:W-:Y:S01]  /*0630*/  UMOV UR6, 0x68497682 ;  /* 0x6849768200067882 */ /* 0x000fe20000000000 */
[----:B------:R-:W-:Y:S02]  /*0640*/  UMOV UR7, 0x3d3c25c2 ;  /* 0x3d3c25c200077882 */ /* 0x000fe40000000000 */
[----:B------:R-:W-:-:S04]  /*0650*/  DSETP.GEU.AND P0, PT, R6, UR6, PT ;  /* 0x0000000606007e2a */ /* 0x000fc8000bf0e000 */
[----:B------:R-:W1:Y:S01]  /*0660*/  LDC.64 R8, c[0x0][0x3b8] ;  /* 0x0000ee00ff087b82 */ /* 0x000e620000000a00 */
[----:B0-----:R-:W-:-:S09]  /*0670*/  IMAD.WIDE R4, R4, 0x8, R2 ;  /* 0x0000000804047825 */ /* 0x001fd200078e0202 */
[----:B------:R0:W-:Y:S01]  /*0680*/  @!P0 STG.E.64 desc[UR4][R4.64], RZ ;  /* 0x000000ff04008986 */ /* 0x0001e2000c101b04 */
[----:B-1----:R-:W-:-:S06]  /*0690*/  IMAD.WIDE R8, R0, 0x8, R8 ;  /* 0x0000000800087825 */ /* 0x002fcc00078e0208 */
[----:B------:R-:W2:Y:S01]  /*06a0*/  LDG.E.64 R8, desc[UR4][R8.64] ;  /* 0x0000000408087981 */ /* 0x000ea2000c1e1b00 */
[----:B------:R-:W1:Y:S01]  /*06b0*/  MUFU.RCP64H R3, R7 ;  /* 0x0000000700037308 */ /* 0x000e620000001800 */
[----:B------:R-:W-:Y:S01]  /*06c0*/  IMAD.MOV.U32 R2, RZ, RZ, 0x1 ;  /* 0x00000001ff027424 */ /* 0x000fe200078e00ff */
[----:B------:R-:W-:Y:S05]  /*06d0*/  BSSY.RECONVERGENT B0, `(.L_x_3) ;  /* 0x0000011000007945 */ /* 0x000fea0003800200 */
[----:B-1----:R-:W-:-:S08]  /*06e0*/  DFMA R10, R2, -R6, 1 ;  /* 0x3ff00000020a742b */ /* 0x002fd00000000806 */
[----:B------:R-:W-:-:S08]  /*06f0*/  DFMA R10, R10, R10, R10 ;  /* 0x0000000a0a0a722b */ /* 0x000fd0000000000a */
[----:B------:R-:W-:-:S08]  /*0700*/  DFMA R10, R2, R10, R2 ;  /* 0x0000000a020a722b */ /* 0x000fd00000000002 */
[----:B------:R-:W-:-:S08]  /*0710*/  DFMA R2, R10, -R6, 1 ;  /* 0x3ff000000a02742b */ /* 0x000fd00000000806 */
[----:B------:R-:W-:-:S08]  /*0720*/  DFMA R2, R10, R2, R10 ;  /* 0x000000020a02722b */ /* 0x000fd0000000000a */
[----:B--2---:R-:W-:Y:S01]  /*0730*/  DMUL R10, R8, R2 ;  /* 0x00000002080a7228 */ /* 0x004fe20000000000 */
[----:B------:R-:W-:-:S07]  /*0740*/  FSETP.GEU.AND P1, PT, |R9|, 6.5827683646048100446e-37, PT ;  /* 0x036000000900780b */ /* 0x000fce0003f2e200 */
[----:B------:R-:W-:-:S08]  /*0750*/  DFMA R12, R10, -R6, R8 ;  /* 0x800000060a0c722b */ /* 0x000fd00000000008 */
[----:B------:R-:W-:-:S10]  /*0760*/  DFMA R2, R2, R12, R10 ;  /* 0x0000000c0202722b */ /* 0x000fd4000000000a */
[----:B------:R-:W-:-:S05]  /*0770*/  FFMA R0, RZ, R7, R3 ;  /* 0x00000007ff007223 */ /* 0x000fca0000000003 */
[----:B------:R-:W-:-:S13]  /*0780*/  FSETP.GT.AND P0, PT, |R0|, 1.469367938527859385e-39, PT ;  /* 0x001000000000780b */ /* 0x000fda0003f04200 */
[----:B0-----:R-:W-:Y:S05]  /*0790*/  @P0 BRA P1, `(.L_x_4) ;  /* 0x0000000000100947 */ /* 0x001fea0000800000 */
[----:B------:R-:W-:-:S07]  /*07a0*/  MOV R0, 0x7c0 ;  /* 0x000007c000007802 */ /* 0x000fce0000000f00 */
[----:B------:R-:W-:Y:S05]  /*07b0*/  CALL.REL.NOINC `($__internal_0_$__cuda_sm20_div_rn_f64_full) ;  /* 0x0000000000147944 */ /* 0x000fea0003c00000 */
[----:B------:R-:W-:Y:S01]  /*07c0*/  MOV R2, R12 ;  /* 0x0000000c00027202 */ /* 0x000fe20000000f00 */
[----:B------:R-:W-:-:S07]  /*07d0*/  IMAD.MOV.U32 R3, RZ, RZ, R13 ;  /* 0x000000ffff037224 */ /* 0x000fce00078e000d */
.L_x_4:
[----:B------:R-:W-:Y:S05]  /*07e0*/  BSYNC.RECONVERGENT B0 ;  /* 0x0000000000007941 */ /* 0x000fea0003800200 */
.L_x_3:
[----:B------:R-:W-:Y:S01]  /*07f0*/  STG.E.64 desc[UR4][R4.64], R2 ;  /* 0x0000000204007986 */ /* 0x000fe2000c101b04 */
[----:B------:R-:W-:Y:S05]  /*0800*/  EXIT ;  /* 0x000000000000794d */ /* 0x000fea0003800000 */
        .weak           $__internal_0_$__cuda_sm20_div_rn_f64_full
        .type           $__internal_0_$__cuda_sm20_div_rn_f64_full,@function
        .size           $__internal_0_$__cuda_sm20_div_rn_f64_full,($__internal_1_$__cuda_sm20_dsqrt_rn_f64_mediumpath_v1 - $__internal_0_$__cuda_sm20_div_rn_f64_full)
$__internal_0_$__cuda_sm20_div_rn_f64_full:
[C---:B------:R-:W-:Y:S01]  /*0810*/  FSETP.GEU.AND P0, PT, |R7|.reuse, 1.469367938527859385e-39, PT ;  /* 0x001000000700780b */ /* 0x040fe20003f0e200 */
[----:B------:R-:W-:Y:S01]  /*0820*/  IMAD.MOV.U32 R16, RZ, RZ, 0x1 ;  /* 0x00000001ff107424 */ /* 0x000fe200078e00ff */
[----:B------:R-:W-:Y:S01]  /*0830*/  LOP3.LUT R2, R7, 0x800fffff, RZ, 0xc0, !PT ;  /* 0x800fffff07027812 */ /* 0x000fe200078ec0ff */
[----:B------:R-:W-:Y:S01]  /*0840*/  BSSY.RECONVERGENT B1, `(.L_x_5) ;  /* 0x0000055000017945 */ /* 0x000fe20003800200 */
[C---:B------:R-:W-:Y:S02]  /*0850*/  FSETP.GEU.AND P2, PT, |R9|.reuse, 1.469367938527859385e-39, PT ;  /* 0x001000000900780b */ /* 0x040fe40003f4e200 */
[----:B------:R-:W-:Y:S01]  /*0860*/  LOP3.LUT R3, R2, 0x3ff00000, RZ, 0xfc, !PT ;  /* 0x3ff0000002037812 */ /* 0x000fe200078efcff */
[----:B------:R-:W-:Y:S01]  /*0870*/  IMAD.MOV.U32 R2, RZ, RZ, R6 ;  /* 0x000000ffff027224 */ /* 0x000fe200078e0006 */
[----:B------:R-:W-:Y:S02]  /*0880*/  LOP3.LUT R12, R9, 0x7ff00000, RZ, 0xc0, !PT ;  /* 0x7ff00000090c7812 */ /* 0x000fe400078ec0ff */
[----:B------:R-:W-:-:S03]  /*0890*/  LOP3.LUT R15, R7, 0x7ff00000, RZ, 0xc0, !PT ;  /* 0x7ff00000070f7812 */ /* 0x000fc600078ec0ff */
[----:B------:R-:W-:Y:S01]  /*08a0*/  @!P0 DMUL R2, R6, 8.98846567431157953865e+307 ;  /* 0x7fe0000006028828 */ /* 0x000fe20000000000 */
[----:B------:R-:W-:-:S03]  /*08b0*/  ISETP.GE.U32.AND P1, PT, R12, R15, PT ;  /* 0x0000000f0c00720c */ /* 0x000fc60003f26070 */
[----:B------:R-:W-:Y:S01]  /*08c0*/  @!P2 LOP3.LUT R13, R7, 0x7ff00000, RZ, 0xc0, !PT ;  /* 0x7ff00000070da812 */ /* 0x000fe200078ec0ff */
[----:B------:R-:W-:Y:S01]  /*08d0*/  @!P2 IMAD.MOV.U32 R18, RZ, RZ, RZ ;  /* 0x000000ffff12a224 */ /* 0x000fe200078e00ff */
[----:B------:R-:W0:Y:S02]  /*08e0*/  MUFU.RCP64H R17, R3 ;  /* 0x0000000300117308 */ /* 0x000e240000001800 */
[----:B------:R-:W-:Y:S01]  /*08f0*/  @!P2 ISETP.GE.U32.AND P3, PT, R12, R13, PT ;  /* 0x0000000d0c00a20c */ /* 0x000fe20003f66070 */
[----:B------:R-:W-:-:S05]  /*0900*/  IMAD.MOV.U32 R13, RZ, RZ, 0x1ca00000 ;  /* 0x1ca00000ff0d7424 */ /* 0x000fca00078e00ff */
[----:B------:R-:W-:-:S04]  /*0910*/  @!P2 SEL R19, R13, 0x63400000, !P3 ;  /* 0x634000000d13a807 */ /* 0x000fc80005800000 */
[----:B------:R-:W-:-:S04]  /*0920*/  @!P2 LOP3.LUT R19, R19, 0x80000000, R9, 0xf8, !PT ;  /* 0x800000001313a812 */ /* 0x000fc800078ef809 */
[----:B------:R-:W-:Y:S01]  /*0930*/  @!P2 LOP3.LUT R19, R19, 0x100000, RZ, 0xfc, !PT ;  /* 0x001000001313a812 */ /* 0x000fe200078efcff */
[----:B0-----:R-:W-:-:S08]  /*0940*/  DFMA R10, R16, -R2, 1 ;  /* 0x3ff00000100a742b */ /* 0x001fd00000000802 */
[----:B------:R-:W-:-:S08]  /*0950*/  DFMA R10, R10, R10, R10 ;  /* 0x0000000a0a0a722b */ /* 0x000fd0000000000a */
[----:B------:R-:W-:Y:S01]  /*0960*/  DFMA R16, R16, R10, R16 ;  /* 0x0000000a1010722b */ /* 0x000fe20000000010 */
[----:B------:R-:W-:Y:S01]  /*0970*/  SEL R11, R13, 0x63400000, !P1 ;  /* 0x634000000d0b7807 */ /* 0x000fe20004800000 */
[----:B------:R-:W-:-:S03]  /*0980*/  IMAD.MOV.U32 R10, RZ, RZ, R8 ;  /* 0x000000ffff0a7224 */ /* 0x000fc600078e0008 */
[----:B------:R-:W-:-:S03]  /*0990*/  LOP3.LUT R11, R11, 0x800fffff, R9, 0xf8, !PT ;  /* 0x800fffff0b0b7812 */ /* 0x000fc600078ef809 */
[----:B------:R-:W-:-:S03]  /*09a0*/  DFMA R20, R16, -R2, 1 ;  /* 0x3ff000001014742b */ /* 0x000fc60000000802 */
[----:B------:R-:W-:-:S05]  /*09b0*/  @!P2 DFMA R10, R10, 2, -R18 ;  /* 0x400000000a0aa82b */ /* 0x000fca0000000812 */
[----:B------:R-:W-:Y:S01]  /*09c0*/  DFMA R16, R16, R20, R16 ;  /* 0x000000141010722b */ /* 0x000fe20000000010 */
[----:B------:R-:W-:Y:S01]  /*09d0*/  MOV R21, R12 ;  /* 0x0000000c00157202 */ /* 0x000fe20000000f00 */
[----:B------:R-:W-:Y:S01]  /*09e0*/  IMAD.MOV.U32 R20, RZ, RZ, R15 ;  /* 0x000000ffff147224 */ /* 0x000fe200078e000f */
[----:B------:R-:W-:Y:S02]  /*09f0*/  @!P0 LOP3.LUT R20, R3, 0x7ff00000, RZ, 0xc0, !PT ;  /* 0x7ff0000003148812 */ /* 0x000fe400078ec0ff */
[----:B------:R-:W-:-:S03]  /*0a00*/  @!P2 LOP3.LUT R21, R11, 0x7ff00000, RZ, 0xc0, !PT ;  /* 0x7ff000000b15a812 */ /* 0x000fc600078ec0ff */
[----:B------:R-:W-:Y:S01]  /*0a10*/  DMUL R18, R16, R10 ;  /* 0x0000000a10127228 */ /* 0x000fe20000000000 */
[----:B------:R-:W-:Y:S02]  /*0a20*/  VIADD R23, R20, 0xffffffff ;  /* 0xffffffff14177836 */ /* 0x000fe40000000000 */
[----:B------:R-:W-:-:S05]  /*0a30*/  VIADD R22, R21, 0xffffffff ;  /* 0xffffffff15167836 */ /* 0x000fca0000000000 */
[----:B------:R-:W-:Y:S01]  /*0a40*/  ISETP.GT.U32.AND P0, PT, R22, 0x7feffffe, PT ;  /* 0x7feffffe1600780c */ /* 0x000fe20003f04070 */
[----:B------:R-:W-:-:S03]  /*0a50*/  DFMA R14, R18, -R2, R10 ;  /* 0x80000002120e722b */ /* 0x000fc6000000000a */
[----:B------:R-:W-:-:S05]  /*0a60*/  ISETP.GT.U32.OR P0, PT, R23, 0x7feffffe, P0 ;  /* 0x7feffffe1700780c */ /* 0x000fca0000704470 */
[----:B------:R-:W-:-:S08]  /*0a70*/  DFMA R14, R16, R14, R18 ;  /* 0x0000000e100e722b */ /* 0x000fd00000000012 */
[----:B------:R-:W-:Y:S05]  /*0a80*/  @P0 BRA `(.L_x_6) ;  /* 0x00000000006c0947 */ /* 0x000fea0003800000 */
[----:B------:R-:W-:-:S04]  /*0a90*/  LOP3.LUT R9, R7, 0x7ff00000, RZ, 0xc0, !PT ;  /* 0x7ff0000007097812 */ /* 0x000fc800078ec0ff */
[CC--:B------:R-:W-:Y:S02]  /*0aa0*/  VIADDMNMX R8, R12.reuse, -R9.reuse, 0xb9600000, !PT ;  /* 0xb96000000c087446 */ /* 0x0c0fe40007800909 */
[----:B------:R-:W-:Y:S02]  /*0ab0*/  ISETP.GE.U32.AND P0, PT, R12, R9, PT ;  /* 0x000000090c00720c */ /* 0x000fe40003f06070 */
[----:B------:R-:W-:Y:S02]  /*0ac0*/  VIMNMX R8, PT, PT, R8, 0x46a00000, PT ;  /* 0x46a0000008087848 */ /* 0x000fe40003fe0100 */
[----:B------:R-:W-:-:S05]  /*0ad0*/  SEL R13, R13, 0x63400000, !P0 ;  /* 0x634000000d0d7807 */ /* 0x000fca0004000000 */
[----:B------:R-:W-:Y:S02]  /*0ae0*/  IMAD.IADD R16, R8, 0x1, -R13 ;  /* 0x0000000108107824 */ /* 0x000fe400078e0a0d */
[----:B------:R-:W-:Y:S02]  /*0af0*/  IMAD.MOV.U32 R8, RZ, RZ, RZ ;  /* 0x000000ffff087224 */ /* 0x000fe400078e00ff */
[----:B------:R-:W-:-:S06]  /*0b00*/  VIADD R9, R16, 0x7fe00000 ;  /* 0x7fe0000010097836 */ /* 0x000fcc0000000000 */
[----:B------:R-:W-:-:S10]  /*0b10*/  DMUL R12, R14, R8 ;  /* 0x000000080e0c7228 */ /* 0x000fd40000000000 */
[----:B------:R-:W-:-:S13]  /*0b20*/  FSETP.GTU.AND P0, PT, |R13|, 1.469367938527859385e-39, PT ;  /* 0x001000000d00780b */ /* 0x000fda0003f0c200 */
[----:B------:R-:W-:Y:S05]  /*0b30*/  @P0 BRA `(.L_x_7) ;  /* 0x0000000000940947 */ /* 0x000fea0003800000 */
[----:B------:R-:W-:Y:S01]  /*0b40*/  DFMA R2, R14, -R2, R10 ;  /* 0x800000020e02722b */ /* 0x000fe2000000000a */
[----:B------:R-:W-:-:S09]  /*0b50*/  MOV R8, RZ ;  /* 0x000000ff00087202 */ /* 0x000fd20000000f00 */
[C---:B------:R-:W-:Y:S02]  /*0b60*/  FSETP.NEU.AND P0, PT, R3.reuse, RZ, PT ;  /* 0x000000ff0300720b */ /* 0x040fe40003f0d000 */
[----:B------:R-:W-:-:S04]  /*0b70*/  LOP3.LUT R7, R3, 0x80000000, R7, 0x48, !PT ;  /* 0x8000000003077812 */ /* 0x000fc800078e4807 */
[----:B------:R-:W-:-:S07]  /*0b80*/  LOP3.LUT R9, R7, R9, RZ, 0xfc, !PT ;  /* 0x0000000907097212 */ /* 0x000fce00078efcff */
[----:B------:R-:W-:Y:S05]  /*0b90*/  @!P0 BRA `(.L_x_7) ;  /* 0x00000000007c8947 */ /* 0x000fea0003800000 */
[----:B------:R-:W-:Y:S01]  /*0ba0*/  IMAD.MOV R3, RZ, RZ, -R16 ;  /* 0x000000ffff037224 */ /* 0x000fe200078e0a10 */
[----:B------:R-:W-:Y:S01]  /*0bb0*/  DMUL.RP R8, R14, R8 ;  /* 0x000000080e087228 */ /* 0x000fe20000008000 */
[----:B------:R-:W-:-:S06]  /*0bc0*/  IMAD.MOV.U32 R2, RZ, RZ, RZ ;  /* 0x000000ffff027224 */ /* 0x000fcc00078e00ff */
[----:B------:R-:W-:-:S03]  /*0bd0*/  DFMA R2, R12, -R2, R14 ;  /* 0x800000020c02722b */ /* 0x000fc6000000000e */
[----:B------:R-:W-:-:S03]  /*0be0*/  LOP3.LUT R7, R9, R7, RZ, 0x3c, !PT ;  /* 0x0000000709077212 */ /* 0x000fc600078e3cff */
[----:B------:R-:W-:-:S04]  /*0bf0*/  IADD3 R2, PT, PT, -R16, -0x43300000, RZ ;  /* 0xbcd0000010027810 */ /* 0x000fc80007ffe1ff */
[----:B------:R-:W-:-:S04]  /*0c00*/  FSETP.NEU.AND P0, PT, |R3|, R2, PT ;  /* 0x000000020300720b */ /* 0x000fc80003f0d200 */
[----:B------:R-:W-:Y:S02]  /*0c10*/  FSEL R12, R8, R12, !P0 ;  /* 0x0000000c080c7208 */ /* 0x000fe40004000000 */
[----:B------:R-:W-:Y:S01]  /*0c20*/  FSEL R13, R7, R13, !P0 ;  /* 0x0000000d070d7208 */ /* 0x000fe20004000000 */
[----:B------:R-:W-:Y:S06]  /*0c30*/  BRA `(.L_x_7) ;  /* 0x0000000000547947 */ /* 0x000fec0003800000 */
.L_x_6:
[----:B------:R-:W-:-:S14]  /*0c40*/  DSETP.NAN.AND P0, PT, R8, R8, PT ;  /* 0x000000080800722a */ /* 0x000fdc0003f08000 */
[----:B------:R-:W-:Y:S05]  /*0c50*/  @P0 BRA `(.L_x_8) ;  /* 0x0000000000440947 */ /* 0x000fea0003800000 */
[----:B------:R-:W-:-:S14]  /*0c60*/  DSETP.NAN.AND P0, PT, R6, R6, PT ;  /* 0x000000060600722a */ /* 0x000fdc0003f08000 */
[----:B------:R-:W-:Y:S05]  /*0c70*/  @P0 BRA `(.L_x_9) ;  /* 0x0000000000300947 */ /* 0x000fea0003800000 */
[----:B------:R-:W-:Y:S01]  /*0c80*/  ISETP.NE.AND P0, PT, R21, R20, PT ;  /* 0x000000141500720c */ /* 0x000fe20003f05270 */
[----:B------:R-:W-:Y:S02]  /*0c90*/  IMAD.MOV.U32 R12, RZ, RZ, 0x0 ;  /* 0x00000000ff0c7424 */ /* 0x000fe400078e00ff */
[----:B------:R-:W-:-:S10]  /*0ca0*/  IMAD.MOV.U32 R13, RZ, RZ, -0x80000 ;  /* 0xfff80000ff0d7424 */ /* 0x000fd400078e00ff */
[----:B------:R-:W-:Y:S05]  /*0cb0*/  @!P0 BRA `(.L_x_7) ;  /* 0x0000000000348947 */ /* 0x000fea0003800000 */
[----:B------:R-:W-:Y:S02]  /*0cc0*/  ISETP.NE.AND P0, PT, R21, 0x7ff00000, PT ;  /* 0x7ff000001500780c */ /* 0x000fe40003f05270 */
[----:B------:R-:W-:Y:S02]  /*0cd0*/  LOP3.LUT R13, R9, 0x80000000, R7, 0x48, !PT ;  /* 0x80000000090d7812 */ /* 0x000fe400078e4807 */
[----:B------:R-:W-:-:S13]  /*0ce0*/  ISETP.EQ.OR P0, PT, R20, RZ, !P0 ;  /* 0x000000ff1400720c */ /* 0x000fda0004702670 */
[----:B------:R-:W-:Y:S01]  /*0cf0*/  @P0 LOP3.LUT R2, R13, 0x7ff00000, RZ, 0xfc, !PT ;  /* 0x7ff000000d020812 */ /* 0x000fe200078efcff */
[----:B------:R-:W-:Y:S02]  /*0d00*/  @!P0 IMAD.MOV.U32 R12, RZ, RZ, RZ ;  /* 0x000000ffff0c8224 */ /* 0x000fe400078e00ff */
[----:B------:R-:W-:Y:S01]  /*0d10*/  @P0 IMAD.MOV.U32 R12, RZ, RZ, RZ ;  /* 0x000000ffff0c0224 */ /* 0x000fe200078e00ff */
[----:B------:R-:W-:Y:S01]  /*0d20*/  @P0 MOV R13, R2 ;  /* 0x00000002000d0202 */ /* 0x000fe20000000f00 */
[----:B------:R-:W-:Y:S06]  /*0d30*/  BRA `(.L_x_7) ;  /* 0x0000000000147947 */ /* 0x000fec0003800000 */
.L_x_9:
[----:B------:R-:W-:Y:S01]  /*0d40*/  LOP3.LUT R13, R7, 0x80000, RZ, 0xfc, !PT ;  /* 0x00080000070d7812 */ /* 0x000fe200078efcff */
[----:B------:R-:W-:Y:S01]  /*0d50*/  IMAD.MOV.U32 R12, RZ, RZ, R6 ;  /* 0x000000ffff0c7224 */ /* 0x000fe200078e0006 */
[----:B------:R-:W-:Y:S06]  /*0d60*/  BRA `(.L_x_7) ;  /* 0x0000000000087947 */ /* 0x000fec0003800000 */
.L_x_8:
[----:B------:R-:W-:Y:S01]  /*0d70*/  LOP3.LUT R13, R9, 0x80000, RZ, 0xfc, !PT ;  /* 0x00080000090d7812 */ /* 0x000fe200078efcff */
[----:B------:R-:W-:-:S07]  /*0d80*/  IMAD.MOV.U32 R12, RZ, RZ, R8 ;  /* 0x000000ffff0c7224 */ /* 0x000fce00078e0008 */
.L_x_7:
[----:B------:R-:W-:Y:S05]  /*0d90*/  BSYNC.RECONVERGENT B1 ;  /* 0x0000000000017941 */ /* 0x000fea0003800200 */
.L_x_5:
[----:B------:R-:W-:Y:S02]  /*0da0*/  IMAD.MOV.U32 R2, RZ, RZ, R0 ;  /* 0x000000ffff027224 */ /* 0x000fe400078e0000 */
[----:B------:R-:W-:-:S04]  /*0db0*/  IMAD.MOV.U32 R3, RZ, RZ, 0x0 ;  /* 0x00000000ff037424 */ /* 0x000fc800078e00ff */
[----:B------:R-:W-:Y:S05]  /*0dc0*/  RET.REL.NODEC R2 `(coulomb_kernel) ;  /* 0xfffffff0028c7950 */ /* 0x000fea0003c3ffff */
        .weak           $__internal_1_$__cuda_sm20_dsqrt_rn_f64_mediumpath_v1
        .type           $__internal_1_$__cuda_sm20_dsqrt_rn_f64_mediumpath_v1,@function
        .size           $__internal_1_$__cuda_sm20_dsqrt_rn_f64_mediumpath_v1,(.L_x_22 - $__internal_1_$__cuda_sm20_dsqrt_rn_f64_mediumpath_v1)
$__internal_1_$__cuda_sm20_dsqrt_rn_f64_mediumpath_v1:
[----:B------:R-:W-:Y:S01]  /*0dd0*/  ISETP.GE.U32.AND P0, PT, R8, -0x3400000, PT ;  /* 0xfcc000000800780c */ /* 0x000fe20003f06070 */
[----:B------:R-:W-:Y:S01]  /*0de0*/  BSSY.RECONVERGENT B1, `(.L_x_10) ;  /* 0x0000028000017945 */ /* 0x000fe20003800200 */
[----:B------:R-:W-:Y:S01]  /*0df0*/  IMAD.MOV.U32 R12, RZ, RZ, R14 ;  /* 0x000000ffff0c7224 */ /* 0x000fe200078e000e */
[----:B------:R-:W-:Y:S01]  /*0e00*/  MOV R9, R11 ;  /* 0x0000000b00097202 */ /* 0x000fe20000000f00 */
[----:B------:R-:W-:Y:S02]  /*0e10*/  IMAD.MOV.U32 R8, RZ, RZ, R10 ;  /* 0x000000ffff087224 */ /* 0x000fe400078e000a */
[----:B------:R-:W-:Y:S02]  /*0e20*/  IMAD.MOV.U32 R6, RZ, RZ, R18 ;  /* 0x000000ffff067224 */ /* 0x000fe400078e0012 */
[----:B------:R-:W-:-:S05]  /*0e30*/  IMAD.MOV.U32 R7, RZ, RZ, R19 ;  /* 0x000000ffff077224 */ /* 0x000fca00078e0013 */
[----:B------:R-:W-:Y:S05]  /*0e40*/  @!P0 BRA `(.L_x_11) ;  /* 0x0000000000208947 */ /* 0x000fea0003800000 */
[----:B------:R-:W-:-:S10]  /*0e50*/  DFMA.RM R6, R6, R12, R16 ;  /* 0x0000000c0606722b */ /* 0x000fd40000004010 */
[----:B------:R-:W-:-:S05]  /*0e60*/  IADD3 R10, P0, PT, R6, 0x1, RZ ;  /* 0x00000001060a7810 */ /* 0x000fca0007f1e0ff */
[----:B------:R-:W-:-:S06]  /*0e70*/  IMAD.X R11, RZ, RZ, R7, P0 ;  /* 0x000000ffff0b7224 */ /* 0x000fcc00000e0607 */
[----:B------:R-:W-:-:S08]  /*0e80*/  DFMA.RP R8, -R6, R10, R8 ;  /* 0x0000000a0608722b */ /* 0x000fd00000008108 */
[----:B------:R-:W-:-:S06]  /*0e90*/  DSETP.GT.AND P0, PT, R8, RZ, PT ;  /* 0x000000ff0800722a */ /* 0x000fcc0003f04000 */
[----:B------:R-:W-:Y:S02]  /*0ea0*/  FSEL R6, R10, R6, P0 ;  /* 0x000000060a067208 */ /* 0x000fe40000000000 */
[----:B------:R-:W-:Y:S01]  /*0eb0*/  FSEL R7, R11, R7, P0 ;  /* 0x000000070b077208 */ /* 0x000fe20000000000 */
[----:B------:R-:W-:Y:S06]  /*0ec0*/  BRA `(.L_x_12) ;  /* 0x0000000000647947 */ /* 0x000fec0003800000 */
.L_x_11:
[----:B------:R-:W-:-:S14]  /*0ed0*/  DSETP.NE.AND P0, PT, R8, RZ, PT ;  /* 0x000000ff0800722a */ /* 0x000fdc0003f05000 */
[----:B------:R-:W-:Y:S05]  /*0ee0*/  @!P0 BRA `(.L_x_13) ;  /* 0x0000000000588947 */ /* 0x000fea0003800000 */
[----:B------:R-:W-:-:S13]  /*0ef0*/  ISETP.GE.AND P0, PT, R9, RZ, PT ;  /* 0x000000ff0900720c */ /* 0x000fda0003f06270 */
[----:B------:R-:W-:Y:S02]  /*0f00*/  @!P0 IMAD.MOV.U32 R6, RZ, RZ, 0x0 ;  /* 0x00000000ff068424 */ /* 0x000fe400078e00ff */
[----:B------:R-:W-:Y:S01]  /*0f10*/  @!P0 IMAD.MOV.U32 R7, RZ, RZ, -0x80000 ;  /* 0xfff80000ff078424 */ /* 0x000fe200078e00ff */
[----:B------:R-:W-:Y:S06]  /*0f20*/  @!P0 BRA `(.L_x_12) ;  /* 0x00000000004c8947 */ /* 0x000fec0003800000 */
[----:B------:R-:W-:-:S13]  /*0f30*/  ISETP.GT.AND P0, PT, R9, 0x7fefffff, PT ;  /* 0x7fefffff0900780c */ /* 0x000fda0003f04270 */
[----:B------:R-:W-:Y:S05]  /*0f40*/  @P0 BRA `(.L_x_13) ;  /* 0x0000000000400947 */ /* 0x000fea0003800000 */
[----:B------:R-:W-:Y:S01]  /*0f50*/  DMUL R6, R8, 8.11296384146066816958e+31 ;  /* 0x4690000008067828 */ /* 0x000fe20000000000 */
[----:B------:R-:W-:Y:S01]  /*0f60*/  MOV R12, 0x0 ;  /* 0x00000000000c7802 */ /* 0x000fe20000000f00 */
[----:B------:R-:W-:Y:S02]  /*0f70*/  IMAD.MOV.U32 R8, RZ, RZ, RZ ;  /* 0x000000ffff087224 */ /* 0x000fe400078e00ff */
[----:B------:R-:W-:Y:S02]  /*0f80*/  IMAD.MOV.U32 R13, RZ, RZ, 0x3fd80000 ;  /* 0x3fd80000ff0d7424 */ /* 0x000fe400078e00ff */
[----:B------:R-:W0:Y:S02]  /*0f90*/  MUFU.RSQ64H R9, R7 ;  /* 0x0000000700097308 */ /* 0x000e240000001c00 */
[----:B0-----:R-:W-:-:S08]  /*0fa0*/  DMUL R10, R8, R8 ;  /* 0x00000008080a7228 */ /* 0x001fd00000000000 */
[----:B------:R-:W-:-:S08]  /*0fb0*/  DFMA R10, R6, -R10, 1 ;  /* 0x3ff00000060a742b */ /* 0x000fd0000000080a */
[----:B------:R-:W-:Y:S02]  /*0fc0*/  DFMA R12, R10, R12, 0.5 ;  /* 0x3fe000000a0c742b */ /* 0x000fe4000000000c */
[----:B------:R-:W-:-:S08]  /*0fd0*/  DMUL R10, R8, R10 ;  /* 0x0000000a080a7228 */ /* 0x000fd00000000000 */
[----:B------:R-:W-:-:S08]  /*0fe0*/  DFMA R10, R12, R10, R8 ;  /* 0x0000000a0c0a722b */ /* 0x000fd00000000008 */
[----:B------:R-:W-:Y:S02]  /*0ff0*/  DMUL R8, R6, R10 ;  /* 0x0000000a06087228 */ /* 0x000fe40000000000 */
[----:B------:R-:W-:-:S06]  /*1000*/  VIADD R11, R11, 0xfff00000 ;  /* 0xfff000000b0b7836 */ /* 0x000fcc0000000000 */
[----:B------:R-:W-:-:S08]  /*1010*/  DFMA R12, R8, -R8, R6 ;  /* 0x80000008080c722b */ /* 0x000fd00000000006 */
[----:B------:R-:W-:-:S10]  /*1020*/  DFMA R6, R10, R12, R8 ;  /* 0x0000000c0a06722b */ /* 0x000fd40000000008 */
[----:B------:R-:W-:Y:S01]  /*1030*/  VIADD R7, R7, 0xfcb00000 ;  /* 0xfcb0000007077836 */ /* 0x000fe20000000000 */
[----:B------:R-:W-:Y:S06]  /*1040*/  BRA `(.L_x_12) ;  /* 0x0000000000047947 */ /* 0x000fec0003800000 */
.L_x_13:
[----:B------:R-:W-:-:S11]  /*1050*/  DADD R6, R8, R8 ;  /* 0x0000000008067229 */ /* 0x000fd60000000008 */
.L_x_12:
[----:B------:R-:W-:Y:S05]  /*1060*/  BSYNC.RECONVERGENT B1 ;  /* 0x0000000000017941 */ /* 0x000fea0003800200 */
.L_x_10:
[----:B------:R-:W-:-:S04]  /*1070*/  IMAD.MOV.U32 R3, RZ, RZ, 0x0 ;  /* 0x00000000ff037424 */ /* 0x000fc800078e00ff */
[----:B------:R-:W-:Y:S05]  /*1080*/  RET.REL.NODEC R2 `(coulomb_kernel) ;  /* 0xffffffec02dc7950 */ /* 0x000fea0003c3ffff */
.L_x_14:
        /* <DEDUP_REMOVED lines=15> */
.L_x_22:


//--------------------- .text.sin_kernel          --------------------------
	.section	.text.sin_kernel,"ax",@progbits
	.align	128
        .global         sin_kernel
        .type           sin_kernel,@function
        .size           sin_kernel,(.L_x_25 - sin_kernel)
        .other          sin_kernel,@"STO_CUDA_ENTRY STV_DEFAULT"
sin_kernel:
.text.sin_kernel:
[----:B------:R-:W-:Y:S01]  /*0000*/  LDC R1, c[0x0][0x37c] ;  /* 0x0000df00ff017b82 */ /* 0x000fe20000000800 */
[----:B------:R-:W0:Y:S07]  /*0010*/  S2R R3, SR_TID.X ;  /* 0x0000000000037919 */ /* 0x000e2e0000002100 */
[----:B------:R-:W0:Y:S01]  /*0020*/  S2UR UR4, SR_CTAID.X ;  /* 0x00000000000479c3 */ /* 0x000e220000002500 */
[----:B------:R-:W1:Y:S07]  /*0030*/  LDCU UR5, c[0x0][0x390] ;  /* 0x00007200ff0577ac */ /* 0x000e6e0008000800 */
[----:B------:R-:W0:Y:S02]  /*0040*/  LDC R2, c[0x0][0x360] ;  /* 0x0000d800ff027b82 */ /* 0x000e240000000800 */
[----:B0-----:R-:W-:-:S05]  /*0050*/  IMAD R2, R2, UR4, R3 ;  /* 0x0000000402027c24 */ /* 0x001fca000f8e0203 */
[----:B-1----:R-:W-:-:S13]  /*0060*/  ISETP.GE.AND P0, PT, R2, UR5, PT ;  /* 0x0000000502007c0c */ /* 0x002fda000bf06270 */
[----:B------:R-:W-:Y:S05]  /*0070*/  @P0 EXIT ;  /* 0x000000000000094d */ /* 0x000fea0003800000 */
[----:B------:R-:W0:Y:S01]  /*0080*/  LDC.64 R4, c[0x0][0x388] ;  /* 0x0000e200ff047b82 */ /* 0x000e220000000a00 */
[----:B------:R-:W1:Y:S01]  /*0090*/  LDCU.64 UR6, c[0x0][0x358] ;  /* 0x00006b00ff0677ac */ /* 0x000e620008000a00 */
[----:B0-----:R-:W-:-:S05]  /*00a0*/  IMAD.WIDE R4, R2, 0x4, R4 ;  /* 0x0000000402047825 */ /* 0x001fca00078e0204 */
[----:B-1----:R-:W2:Y:S01]  /*00b0*/  LDG.E R0, desc[UR6][R4.64] ;  /* 0x0000000604007981 */ /* 0x002ea2000c1e1900 */
[----:B------:R-:W-:Y:S01]  /*00c0*/  BSSY.RECONVERGENT B0, `(.L_x_15) ;  /* 0x0000069000007945 */ /* 0x000fe20003800200 */
[C---:B--2---:R-:W-:Y:S01]  /*00d0*/  FMUL R3, R0.reuse, 0.63661974668502807617 ;  /* 0x3f22f98300037820 */ /* 0x044fe20000400000 */
[----:B------:R-:W-:-:S05]  /*00e0*/  FSETP.GE.AND P0, PT, |R0|, 105615, PT ;  /* 0x47ce47800000780b */ /* 0x000fca0003f06200 */
[----:B------:R-:W0:Y:S02]  /*00f0*/  F2I.NTZ R3, R3 ;  /* 0x0000000300037305 */ /* 0x000e240000203100 */
[----:B0-----:R-:W-:-:S05]  /*0100*/  I2FP.F32.S32 R7, R3 ;  /* 0x0000000300077245 */ /* 0x001fca0000201400 */
[----:B------:R-:W-:-:S04]  /*0110*/  FFMA R6, R7, -1.5707962512969970703, R0 ;  /* 0xbfc90fda07067823 */ /* 0x000fc80000000000 */
[----:B------:R-:W-:-:S04]  /*0120*/  FFMA R6, R7, -7.5497894158615963534e-08, R6 ;  /* 0xb3a2216807067823 */ /* 0x000fc80000000006 */
[----:B------:R-:W-:Y:S01]  /*0130*/  FFMA R6, R7, -5.3903029534742383927e-15, R6 ;  /* 0xa7c234c507067823 */ /* 0x000fe20000000006 */
[----:B------:R-:W-:Y:S06]  /*0140*/  @!P0 BRA `(.L_x_16) ;  /* 0x0000000400808947 */ /* 0x000fec0003800000 */
[----:B------:R-:W-:-:S13]  /*0150*/  FSETP.NEU.AND P0, PT, |R0|, +INF , PT ;  /* 0x7f8000000000780b */ /* 0x000fda0003f0d200 */
[----:B------:R-:W-:Y:S01]  /*0160*/  @!P0 FMUL R6, RZ, R0 ;  /* 0x00000000ff068220 */ /* 0x000fe20000400000 */
[----:B------:R-:W-:Y:S01]  /*0170*/  @!P0 IMAD.MOV.U32 R3, RZ, RZ, RZ ;  /* 0x000000ffff038224 */ /* 0x000fe200078e00ff */
[----:B------:R-:W-:Y:S06]  /*0180*/  @!P0 BRA `(.L_x_16) ;  /* 0x0000000400708947 */ /* 0x000fec0003800000 */
[----:B------:R-:W-:Y:S01]  /*0190*/  IMAD.SHL.U32 R3, R0, 0x100, RZ ;  /* 0x0000010000037824 */ /* 0x000fe200078e00ff */
[----:B------:R-:W0:Y:S01]  /*01a0*/  LDCU.64 UR8, c[0x4][URZ] ;  /* 0x01000000ff0877ac */ /* 0x000e220008000a00 */
[----:B------:R-:W-:Y:S02]  /*01b0*/  IMAD.MOV.U32 R11, RZ, RZ, RZ ;  /* 0x000000ffff0b7224 */ /* 0x000fe400078e00ff */
[----:B------:R-:W-:Y:S01]  /*01c0*/  IMAD.MOV.U32 R8, RZ, RZ, RZ ;  /* 0x000000ffff087224 */ /* 0x000fe200078e00ff */
[----:B------:R-:W-:Y:S01]  /*01d0*/  LOP3.LUT R3, R3, 0x80000000, RZ, 0xfc, !PT ;  /* 0x8000000003037812 */ /* 0x000fe200078efcff */
[----:B------:R-:W-:Y:S01]  /*01e0*/  UMOV UR5, URZ ;  /* 0x000000ff00057c82 */ /* 0x000fe20008000000 */
[----:B------:R-:W-:-:S05]  /*01f0*/  UMOV UR4, URZ ;  /* 0x000000ff00047c82 */ /* 0x000fca0008000000 */
.L_x_17:
[----:B0-----:R-:W-:Y:S01]  /*0200*/  IMAD.U32 R6, RZ, RZ, UR8 ;  /* 0x00000008ff067e24 */ /* 0x001fe2000f8e00ff */
[----:B------:R-:W-:-:S05]  /*0210*/  MOV R7, UR9 ;  /* 0x0000000900077c02 */ /* 0x000fca0008000f00 */
[----:B------:R-:W2:Y:S01]  /*0220*/  LDG.E.CONSTANT R4, desc[UR6][R6.64] ;  /* 0x0000000606047981 */ /* 0x000ea2000c1e9900 */
[----:B------:R-:W-:Y:S01]  /*0230*/  UIADD3 UR4, UPT, UPT, UR4, 0x1, URZ ;  /* 0x0000000104047890 */ /* 0x000fe2000fffe0ff */
[C---:B------:R-:W-:Y:S01]  /*0240*/  ISETP.EQ.AND P0, PT, R8.reuse, RZ, PT ;  /* 0x000000ff0800720c */ /* 0x040fe20003f02270 */
[----:B------:R-:W-:Y:S01]  /*0250*/  UIADD3 UR8, UP1, UPT, UR8, 0x4, URZ ;  /* 0x0000000408087890 */ /* 0x000fe2000ff3e0ff */
[C---:B------:R-:W-:Y:S01]  /*0260*/  ISETP.EQ.AND P1, PT, R8.reuse, 0x4, PT ;  /* 0x000000040800780c */ /* 0x040fe20003f22270 */
[----:B------:R-:W-:Y:S01]  /*0270*/  UISETP.NE.AND UP0, UPT, UR4, 0x6, UPT ;  /* 0x000000060400788c */ /* 0x000fe2000bf05270 */
[C---:B------:R-:W-:Y:S01]  /*0280*/  ISETP.EQ.AND P2, PT, R8.reuse, 0x8, PT ;  /* 0x000000080800780c */ /* 0x040fe20003f42270 */
[----:B------:R-:W-:Y:S01]  /*0290*/  UIADD3.X UR9, UPT, UPT, URZ, UR9, URZ, UP1, !UPT ;  /* 0x00000009ff097290 */ /* 0x000fe20008ffe4ff */
[C---:B------:R-:W-:Y:S02]  /*02a0*/  ISETP.EQ.AND P3, PT, R8.reuse, 0xc, PT ;  /* 0x0000000c0800780c */ /* 0x040fe40003f62270 */
[----:B------:R-:W-:-:S02]  /*02b0*/  ISETP.EQ.AND P4, PT, R8, 0x10, PT ;  /* 0x000000100800780c */ /* 0x000fc40003f82270 */
[C---:B------:R-:W-:Y:S01]  /*02c0*/  ISETP.EQ.AND P5, PT, R8.reuse, 0x14, PT ;  /* 0x000000140800780c */ /* 0x040fe20003fa2270 */
[----:B------:R-:W-:Y:S02]  /*02d0*/  VIADD R8, R8, 0x4 ;  /* 0x0000000408087836 */ /* 0x000fe40000000000 */
[----:B--2---:R-:W-:-:S03]  /*02e0*/  IMAD.WIDE.U32 R4, R4, R3, RZ ;  /* 0x0000000304047225 */ /* 0x004fc600078e00ff */
[----:B------:R-:W-:-:S04]  /*02f0*/  IADD3 R4, P6, PT, R4, R11, RZ ;  /* 0x0000000b04047210 */ /* 0x000fc80007fde0ff */
[----:B------:R-:W-:Y:S01]  /*0300*/  IADD3.X R11, PT, PT, R5, UR5, RZ, P6, !PT ;  /* 0x00000005050b7c10 */ /* 0x000fe2000b7fe4ff */
[--C-:B------:R-:W-:Y:S01]  /*0310*/  @P0 IMAD.MOV.U32 R9, RZ, RZ, R4.reuse ;  /* 0x000000ffff090224 */ /* 0x100fe200078e0004 */
[----:B------:R-:W-:Y:S01]  /*0320*/  @P4 MOV R14, R4 ;  /* 0x00000004000e4202 */ /* 0x000fe20000000f00 */
[--C-:B------:R-:W-:Y:S02]  /*0330*/  @P1 IMAD.MOV.U32 R10, RZ, RZ, R4.reuse ;  /* 0x000000ffff0a1224 */ /* 0x100fe400078e0004 */
[--C-:B------:R-:W-:Y:S02]  /*0340*/  @P2 IMAD.MOV.U32 R12, RZ, RZ, R4.reuse ;  /* 0x000000ffff0c2224 */ /* 0x100fe400078e0004 */
[--C-:B------:R-:W-:Y:S02]  /*0350*/  @P3 IMAD.MOV.U32 R13, RZ, RZ, R4.reuse ;  /* 0x000000ffff0d3224 */ /* 0x100fe400078e0004 */
[----:B------:R-:W-:Y:S01]  /*0360*/  @P5 IMAD.MOV.U32 R15, RZ, RZ, R4 ;  /* 0x000000ffff0f5224 */ /* 0x000fe200078e0004 */
[----:B------:R-:W-:Y:S06]  /*0370*/  BRA.U UP0, `(.L_x_17) ;  /* 0xfffffffd00a07547 */ /* 0x000fec000b83ffff */
[----:B------:R-:W-:Y:S01]  /*0380*/  SHF.R.U32.HI R3, RZ, 0x17, R0 ;  /* 0x00000017ff037819 */ /* 0x000fe20000011600 */
[----:B------:R-:W-:Y:S03]  /*0390*/  BSSY.RECONVERGENT B1, `(.L_x_18) ;  /* 0x0000029000017945 */ /* 0x000fe60003800200 */
[C---:B------:R-:W-:Y:S02]  /*03a0*/  LOP3.LUT R4, R3.reuse, 0xe0, RZ, 0xc0, !PT ;  /* 0x000000e003047812 */ /* 0x040fe400078ec0ff */
[----:B------:R-:W-:-:S03]  /*03b0*/  LOP3.LUT P6, RZ, R3, 0x1f, RZ, 0xc0, !PT ;  /* 0x0000001f03ff7812 */ /* 0x000fc600078cc0ff */
[----:B------:R-:W-:-:S05]  /*03c0*/  VIADD R4, R4, 0xffffff80 ;  /* 0xffffff8004047836 */ /* 0x000fca0000000000 */
[----:B------:R-:W-:-:S05]  /*03d0*/  SHF.R.U32.HI R4, RZ, 0x5, R4 ;  /* 0x00000005ff047819 */ /* 0x000fca0000011604 */
[----:B------:R-:W-:-:S05]  /*03e0*/  IMAD.U32 R6, R4, -0x4, RZ ;  /* 0xfffffffc04067824 */ /* 0x000fca00078e00ff */
[C---:B------:R-:W-:Y:S02]  /*03f0*/  ISETP.EQ.AND P3, PT, R6.reuse, -0x18, PT ;  /* 0xffffffe80600780c */ /* 0x040fe40003f62270 */
[C---:B------:R-:W-:Y:S02]  /*0400*/  ISETP.EQ.AND P4, PT, R6.reuse, -0x14, PT ;  /* 0xffffffec0600780c */ /* 0x040fe40003f82270 */
[C---:B------:R-:W-:Y:S02]  /*0410*/  ISETP.EQ.AND P2, PT, R6.reuse, -0x10, PT ;  /* 0xfffffff00600780c */ /* 0x040fe40003f42270 */
[C---:B------:R-:W-:Y:S02]  /*0420*/  ISETP.EQ.AND P1, PT, R6.reuse, -0xc, PT ;  /* 0xfffffff40600780c */ /* 0x040fe40003f22270 */
[C---:B------:R-:W-:Y:S02]  /*0430*/  ISETP.EQ.AND P0, PT, R6.reuse, -0x8, PT ;  /* 0xfffffff80600780c */ /* 0x040fe40003f02270 */
[----:B------:R-:W-:-:S03]  /*0440*/  ISETP.EQ.AND P5, PT, R6, RZ, PT ;  /* 0x000000ff0600720c */ /* 0x000fc60003fa2270 */
[----:B------:R-:W-:Y:S02]  /*0450*/  @P3 MOV R4, R9 ;  /* 0x0000000900043202 */ /* 0x000fe40000000f00 */
[C---:B------:R-:W-:Y:S01]  /*0460*/  ISETP.EQ.AND P3, PT, R6.reuse, -0x4, PT ;  /* 0xfffffffc0600780c */ /* 0x040fe20003f62270 */
[----:B------:R-:W-:Y:S02]  /*0470*/  @P4 IMAD.MOV.U32 R5, RZ, RZ, R9 ;  /* 0x000000ffff054224 */ /* 0x000fe400078e0009 */
[----:B------:R-:W-:Y:S01]  /*0480*/  @P4 IMAD.MOV.U32 R4, RZ, RZ, R10 ;  /* 0x000000ffff044224 */ /* 0x000fe200078e000a */
[----:B------:R-:W-:Y:S01]  /*0490*/  ISETP.EQ.AND P4, PT, R6, 0x4, PT ;  /* 0x000000040600780c */ /* 0x000fe20003f82270 */
[----:B------:R-:W-:Y:S02]  /*04a0*/  @P2 IMAD.MOV.U32 R4, RZ, RZ, R12 ;  /* 0x000000ffff042224 */ /* 0x000fe400078e000c */
[----:B------:R-:W-:Y:S02]  /*04b0*/  @P1 IMAD.MOV.U32 R4, RZ, RZ, R13 ;  /* 0x000000ffff041224 */ /* 0x000fe400078e000d */
[----:B------:R-:W-:-:S02]  /*04c0*/  @P0 IMAD.MOV.U32 R4, RZ, RZ, R14 ;  /* 0x000000ffff040224 */ /* 0x000fc400078e000e */
[----:B------:R-:W-:Y:S01]  /*04d0*/  @P2 IMAD.MOV.U32 R5, RZ, RZ, R10 ;  /* 0x000000ffff052224 */ /* 0x000fe200078e000a */
[----:B------:R-:W-:Y:S01]  /*04e0*/  @P1 MOV R5, R12 ;  /* 0x0000000c00051202 */ /* 0x000fe20000000f00 */
[----:B------:R-:W-:Y:S01]  /*04f0*/  @P0 IMAD.MOV.U32 R5, RZ, RZ, R13 ;  /* 0x000000ffff050224 */ /* 0x000fe200078e000d */
[----:B------:R-:W-:Y:S01]  /*0500*/  @P3 MOV R4, R15 ;  /* 0x0000000f00043202 */ /* 0x000fe20000000f00 */
[----:B------:R-:W-:Y:S02]  /*0510*/  @P5 IMAD.MOV.U32 R4, RZ, RZ, R11 ;  /* 0x000000ffff045224 */ /* 0x000fe400078e000b */
[----:B------:R-:W-:Y:S02]  /*0520*/  @P3 IMAD.MOV.U32 R5, RZ, RZ, R14 ;  /* 0x000000ffff053224 */ /* 0x000fe400078e000e */
[----:B------:R-:W-:Y:S02]  /*0530*/  @P5 IMAD.MOV.U32 R5, RZ, RZ, R15 ;  /* 0x000000ffff055224 */ /* 0x000fe400078e000f */
[----:B------:R-:W-:-:S02]  /*0540*/  @P4 IMAD.MOV.U32 R5, RZ, RZ, R11 ;  /* 0x000000ffff054224 */ /* 0x000fc400078e000b */
[----:B------:R-:W-:Y:S01]  /*0550*/  IMAD.MOV.U32 R8, RZ, RZ, R4 ;  /* 0x000000ffff087224 */ /* 0x000fe200078e0004 */
[----:B------:R-:W-:Y:S06]  /*0560*/  @!P6 BRA `(.L_x_19) ;  /* 0x00000000002ce947 */ /* 0x000fec0003800000 */
[----:B------:R-:W-:Y:S01]  /*0570*/  @P2 MOV R4, R9 ;  /* 0x0000000900042202 */ /* 0x000fe20000000f00 */
[----:B------:R-:W-:Y:S01]  /*0580*/  @P1 IMAD.MOV.U32 R4, RZ, RZ, R10 ;  /* 0x000000ffff041224 */ /* 0x000fe200078e000a */
[----:B------:R-:W-:Y:S01]  /*0590*/  LOP3.LUT R3, R3, 0x1f, RZ, 0xc0, !PT ;  /* 0x0000001f03037812 */ /* 0x000fe200078ec0ff */
[----:B------:R-:W-:Y:S01]  /*05a0*/  @P0 IMAD.MOV.U32 R4, RZ, RZ, R12 ;  /* 0x000000ffff040224 */ /* 0x000fe200078e000c */
[----:B------:R-:W-:Y:S01]  /*05b0*/  ISETP.EQ.AND P0, PT, R6, 0x8, PT ;  /* 0x000000080600780c */ /* 0x000fe20003f02270 */
[----:B------:R-:W-:Y:S01]  /*05c0*/  @P3 IMAD.MOV.U32 R4, RZ, RZ, R13 ;  /* 0x000000ffff043224 */ /* 0x000fe200078e000d */
[----:B------:R-:W-:Y:S01]  /*05d0*/  SHF.L.W.U32.HI R8, R5, R3, R8 ;  /* 0x0000000305087219 */ /* 0x000fe20000010e08 */
[----:B------:R-:W-:Y:S01]  /*05e0*/  @P5 IMAD.MOV.U32 R4, RZ, RZ, R14 ;  /* 0x000000ffff045224 */ /* 0x000fe200078e000e */
[----:B------:R-:W-:-:S09]  /*05f0*/  @P4 MOV R4, R15 ;  /* 0x0000000f00044202 */ /* 0x000fd20000000f00 */
[----:B------:R-:W-:-:S05]  /*0600*/  @P0 IMAD.MOV.U32 R4, RZ, RZ, R11 ;  /* 0x000000ffff040224 */ /* 0x000fca00078e000b */
[----:B------:R-:W-:-:S07]  /*0610*/  SHF.L.W.U32.HI R5, R4, R3, R5 ;  /* 0x0000000304057219 */ /* 0x000fce0000010e05 */
.L_x_19:
[----:B------:R-:W-:Y:S05]  /*0620*/  BSYNC.RECONVERGENT B1 ;  /* 0x0000000000017941 */ /* 0x000fea0003800200 */
.L_x_18:
[C---:B------:R-:W-:Y:S01]  /*0630*/  SHF.L.W.U32.HI R9, R5.reuse, 0x2, R8 ;  /* 0x0000000205097819 */ /* 0x040fe20000010e08 */
[----:B------:R-:W-:Y:S01]  /*0640*/  IMAD.SHL.U32 R5, R5, 0x4, RZ ;  /* 0x0000000405057824 */ /* 0x000fe200078e00ff */
[----:B------:R-:W-:Y:S01]  /*0650*/  UMOV UR4, 0x54442d19 ;  /* 0x54442d1900047882 */ /* 0x000fe20000000000 */
[----:B------:R-:W-:Y:S01]  /*0660*/  UMOV UR5, 0x3bf921fb ;  /* 0x3bf921fb00057882 */ /* 0x000fe20000000000 */
[----:B------:R-:W-:Y:S02]  /*0670*/  SHF.R.S32.HI R4, RZ, 0x1f, R9 ;  /* 0x0000001fff047819 */ /* 0x000fe40000011409 */
[----:B------:R-:W-:Y:S02]  /*0680*/  ISETP.GE.AND P0, PT, R0, RZ, PT ;  /* 0x000000ff0000720c */ /* 0x000fe40003f06270 */
[C---:B------:R-:W-:Y:S02]  /*0690*/  LOP3.LUT R6, R4.reuse, R5, RZ, 0x3c, !PT ;  /* 0x0000000504067212 */ /* 0x040fe400078e3cff */
[----:B------:R-:W-:-:S02]  /*06a0*/  LOP3.LUT R7, R4, R9, RZ, 0x3c, !PT ;  /* 0x0000000904077212 */ /* 0x000fc400078e3cff */
[----:B------:R-:W-:Y:S02]  /*06b0*/  SHF.R.U32.HI R3, RZ, 0x1e, R8 ;  /* 0x0000001eff037819 */ /* 0x000fe40000011608 */
[----:B------:R-:W0:Y:S01]  /*06c0*/  I2F.F64.S64 R4, R6 ;  /* 0x0000000600047312 */ /* 0x000e220000301c00 */
[C---:B------:R-:W-:Y:S02]  /*06d0*/  LOP3.LUT R0, R9.reuse, R0, RZ, 0x3c, !PT ;  /* 0x0000000009007212 */ /* 0x040fe400078e3cff */
[----:B------:R-:W-:Y:S02]  /*06e0*/  LEA.HI R3, R9, R3, RZ, 0x1 ;  /* 0x0000000309037211 */ /* 0x000fe400078f08ff */
[----:B------:R-:W-:-:S03]  /*06f0*/  ISETP.GE.AND P1, PT, R0, RZ, PT ;  /* 0x000000ff0000720c */ /* 0x000fc60003f26270 */
[----:B------:R-:W-:-:S04]  /*0700*/  IMAD.MOV R0, RZ, RZ, -R3 ;  /* 0x000000ffff007224 */ /* 0x000fc800078e0a03 */
[----:B------:R-:W-:Y:S01]  /*0710*/  @!P0 IMAD.MOV.U32 R3, RZ, RZ, R0 ;  /* 0x000000ffff038224 */ /* 0x000fe200078e0000 */
[----:B0-----:R-:W-:-:S10]  /*0720*/  DMUL R4, R4, UR4 ;  /* 0x0000000404047c28 */ /* 0x001fd40008000000 */
[----:B------:R-:W0:Y:S02]  /*0730*/  F2F.F32.F64 R4, R4 ;  /* 0x0000000400047310 */ /* 0x000e240000301000 */
[----:B0-----:R-:W-:-:S07]  /*0740*/  FSEL R6, -R4, R4, !P1 ;  /* 0x0000000404067208 */ /* 0x001fce0004800100 */
.L_x_16:
[----:B------:R-:W-:Y:S05]  /*0750*/  BSYNC.RECONVERGENT B0 ;  /* 0x0000000000007941 */ /* 0x000fea0003800200 */
.L_x_15:
[----:B------:R-:W-:Y:S01]  /*0760*/  MOV R0, 0x37cbac00 ;  /* 0x37cbac0000007802 */ /* 0x000fe20000000f00 */
[----:B------:R-:W-:Y:S01]  /*0770*/  FMUL R7, R6, R6 ;  /* 0x0000000606077220 */ /* 0x000fe20000400000 */
[----:B------:R-:W-:Y:S01]  /*0780*/  LOP3.LUT R8, R3, 0x1, RZ, 0xc0, !PT ;  /* 0x0000000103087812 */ /* 0x000fe200078ec0ff */
[----:B------:R-:W0:Y:S01]  /*0790*/  LDC.64 R4, c[0x0][0x380] ;  /* 0x0000e000ff047b82 */ /* 0x000e220000000a00 */
[----:B------:R-:W-:Y:S02]  /*07a0*/  IMAD.MOV.U32 R9, RZ, RZ, 0x3effffff ;  /* 0x3effffffff097424 */ /* 0x000fe400078e00ff */
[----:B------:R-:W-:Y:S01]  /*07b0*/  FFMA R0, R7, R0, -0.0013887860113754868507 ;  /* 0xbab607ed07007423 */ /* 0x000fe20000000000 */
[----:B------:R-:W-:Y:S01]  /*07c0*/  ISETP.NE.U32.AND P0, PT, R8, 0x1, PT ;  /* 0x000000010800780c */ /* 0x000fe20003f05070 */
[----:B------:R-:W-:Y:S01]  /*07d0*/  IMAD.MOV.U32 R8, RZ, RZ, 0x3d2aaabb ;  /* 0x3d2aaabbff087424 */ /* 0x000fe200078e00ff */
[----:B------:R-:W-:Y:S02]  /*07e0*/  LOP3.LUT P1, RZ, R3, 0x2, RZ, 0xc0, !PT ;  /* 0x0000000203ff7812 */ /* 0x000fe4000782c0ff */
[----:B------:R-:W-:-:S02]  /*07f0*/  FSEL R0, R0, -0.00019574658654164522886, !P0 ;  /* 0xb94d415300007808 */ /* 0x000fc40004000000 */
[----:B------:R-:W-:Y:S02]  /*0800*/  FSEL R8, R8, 0.0083327032625675201416, !P0 ;  /* 0x3c0885e408087808 */ /* 0x000fe40004000000 */
[----:B------:R-:W-:-:S03]  /*0810*/  FSEL R3, -R9, -0.16666662693023681641, !P0 ;  /* 0xbe2aaaa809037808 */ /* 0x000fc60004000100 */
[----:B------:R-:W-:Y:S01]  /*0820*/  FFMA R8, R7, R0, R8 ;  /* 0x0000000007087223 */ /* 0x000fe20000000008 */
[----:B------:R-:W-:-:S03]  /*0830*/  FSEL R0, R6, 1, P0 ;  /* 0x3f80000006007808 */ /* 0x000fc60000000000 */
[C---:B------:R-:W-:Y:S02]  /*0840*/  FFMA R3, R7.reuse, R8, R3 ;  /* 0x0000000807037223 */ /* 0x040fe40000000003 */
[----:B------:R-:W-:-:S04]  /*0850*/  FFMA R7, R7, R0, RZ ;  /* 0x0000000007077223 */ /* 0x000fc800000000ff */
[----:B------:R-:W-:Y:S01]  /*0860*/  FFMA R3, R7, R3, R0 ;  /* 0x0000000307037223 */ /* 0x000fe20000000000 */
[----:B0-----:R-:W-:-:S04]  /*0870*/  IMAD.WIDE R4, R2, 0x4, R4 ;  /* 0x0000000402047825 */ /* 0x001fc800078e0204 */
[----:B------:R-:W-:-:S05]  /*0880*/  @P1 FADD R3, RZ, -R3 ;  /* 0x80000003ff031221 */ /* 0x000fca0000000000 */
[----:B------:R-:W-:Y:S01]  /*0890*/  STG.E desc[UR6][R4.64], R3 ;  /* 0x0000000304007986 */ /* 0x000fe2000c101906 */
[----:B------:R-:W-:Y:S05]  /*08a0*/  EXIT ;  /* 0x000000000000794d */ /* 0x000fea0003800000 */
.L_x_20:
        /* <DEDUP_REMOVED lines=13> */
.L_x_25:


//--------------------- .nv.global.init           --------------------------
	.section	.nv.global.init,"aw",@progbits
	.align	4
.nv.global.init:
	.type		__cudart_i2opi_f,@object
	.size		__cudart_i2opi_f,(.L_0 - __cudart_i2opi_f)
__cudart_i2opi_f:
        /*0000*/ 	.byte	0x41, 0x90, 0x43, 0x3c, 0x99, 0x95, 0x62, 0xdb, 0xc0, 0xdd, 0x34, 0xf5, 0xd1, 0x57, 0x27, 0xfc
        /*0010*/ 	.byte	0x29, 0x15, 0x44, 0x4e, 0x6e, 0x83, 0xf9, 0xa2
.L_0:


//--------------------- .nv.shared.reserved.0     --------------------------
	.section	.nv.shared.reserved.0,"aw",@nobits
	.weak		__nv_reservedSMEM_offset_0_alias
	.size		__nv_reservedSMEM_offset_0_alias, 0, 64
	.other		__nv_reservedSMEM_offset_0_alias,@"STO_CUDA_RESERVED_SHARED STV_DEFAULT"
__nv_reservedSMEM_offset_0_alias:
	.zero		0
	.zero		64


//--------------------- .nv.constant0.sum_coulomb_results_kernel --------------------------
	.section	.nv.constant0.sum_coulomb_results_kernel,"a",@progbits
	.sectionflags	@""
	.align	4
.nv.constant0.sum_coulomb_results_kernel:
	.zero		916


//--------------------- .nv.constant0.coulomb_kernel --------------------------
	.section	.nv.constant0.coulomb_kernel,"a",@progbits
	.sectionflags	@""
	.align	4
.nv.constant0.coulomb_kernel:
	.zero		968


//--------------------- .nv.constant0.sin_kernel  --------------------------
	.section	.nv.constant0.sin_kernel,"a",@progbits
	.sectionflags	@""
	.align	4
.nv.constant0.sin_kernel:
	.zero		916


//--------------------- SYMBOLS --------------------------

	.type		.nv.reservedSmem.offset0,@object
	.size		.nv.reservedSmem.offset0,0x4
